//
// Generated by NVIDIA NVVM Compiler
//
// Compiler Build ID: CL-36424714
// Cuda compilation tools, release 13.0, V13.0.88
// Based on NVVM 20.0.0
//

.version 9.0
.target sm_100
.address_size 64

	// .globl	_Z30find_passwords_optimized_multiPKhS0_iPyiy
.extern .func  (.param .b32 func_retval0) vprintf
(
	.param .b64 vprintf_param_0,
	.param .b64 vprintf_param_1
)
;
.const .align 8 .u64 total_passwords = 56800235584;
.const .align 1 .b8 d_target_salt[17];
.const .align 1 .b8 d_target_hash[32];
.const .align 1 .b8 charset[63] = {97, 98, 99, 100, 101, 102, 103, 104, 105, 106, 107, 108, 109, 110, 111, 112, 113, 114, 115, 116, 117, 118, 119, 120, 121, 122, 65, 66, 67, 68, 69, 70, 71, 72, 73, 74, 75, 76, 77, 78, 79, 80, 81, 82, 83, 84, 85, 86, 87, 88, 89, 90, 48, 49, 50, 51, 52, 53, 54, 55, 56, 57};
.const .align 4 .b8 K[256] = {152, 47, 138, 66, 145, 68, 55, 113, 207, 251, 192, 181, 165, 219, 181, 233, 91, 194, 86, 57, 241, 17, 241, 89, 164, 130, 63, 146, 213, 94, 28, 171, 152, 170, 7, 216, 1, 91, 131, 18, 190, 133, 49, 36, 195, 125, 12, 85, 116, 93, 190, 114, 254, 177, 222, 128, 167, 6, 220, 155, 116, 241, 155, 193, 193, 105, 155, 228, 134, 71, 190, 239, 198, 157, 193, 15, 204, 161, 12, 36, 111, 44, 233, 45, 170, 132, 116, 74, 220, 169, 176, 92, 218, 136, 249, 118, 82, 81, 62, 152, 109, 198, 49, 168, 200, 39, 3, 176, 199, 127, 89, 191, 243, 11, 224, 198, 71, 145, 167, 213, 81, 99, 202, 6, 103, 41, 41, 20, 133, 10, 183, 39, 56, 33, 27, 46, 252, 109, 44, 77, 19, 13, 56, 83, 84, 115, 10, 101, 187, 10, 106, 118, 46, 201, 194, 129, 133, 44, 114, 146, 161, 232, 191, 162, 75, 102, 26, 168, 112, 139, 75, 194, 163, 81, 108, 199, 25, 232, 146, 209, 36, 6, 153, 214, 133, 53, 14, 244, 112, 160, 106, 16, 22, 193, 164, 25, 8, 108, 55, 30, 76, 119, 72, 39, 181, 188, 176, 52, 179, 12, 28, 57, 74, 170, 216, 78, 79, 202, 156, 91, 243, 111, 46, 104, 238, 130, 143, 116, 111, 99, 165, 120, 20, 120, 200, 132, 8, 2, 199, 140, 250, 255, 190, 144, 235, 108, 80, 164, 247, 163, 249, 190, 242, 120, 113, 198};
// _ZZ30find_passwords_optimized_multiPKhS0_iPyiyE13shared_target has been demoted
// _ZZ30find_passwords_optimized_multiPKhS0_iPyiyE11shared_salt has been demoted
.global .align 1 .b8 $str$1[21] = {10, 84, 101, 115, 116, 32, 118, 101, 114, 105, 102, 105, 99, 97, 116, 105, 111, 110, 58, 10};
.global .align 1 .b8 $str$2[22] = {73, 110, 112, 117, 116, 58, 32, 37, 115, 32, 119, 105, 116, 104, 32, 115, 97, 108, 116, 58, 32};
.global .align 1 .b8 $str$3[5] = {37, 48, 50, 120};
.global .align 1 .b8 $str$4[17] = {10, 67, 111, 109, 112, 117, 116, 101, 100, 32, 104, 97, 115, 104, 58, 32};
.global .align 1 .b8 $str$5[2] = {10};
.global .align 1 .b8 $str$6[22] = {70, 111, 117, 110, 100, 32, 112, 97, 115, 115, 119, 111, 114, 100, 58, 32, 37, 46, 54, 115, 10};

.visible .entry _Z30find_passwords_optimized_multiPKhS0_iPyiy(
	.param .u64 .ptr .align 1 _Z30find_passwords_optimized_multiPKhS0_iPyiy_param_0,
	.param .u64 .ptr .align 1 _Z30find_passwords_optimized_multiPKhS0_iPyiy_param_1,
	.param .u32 _Z30find_passwords_optimized_multiPKhS0_iPyiy_param_2,
	.param .u64 .ptr .align 1 _Z30find_passwords_optimized_multiPKhS0_iPyiy_param_3,
	.param .u32 _Z30find_passwords_optimized_multiPKhS0_iPyiy_param_4,
	.param .u64 _Z30find_passwords_optimized_multiPKhS0_iPyiy_param_5
)
{
	.local .align 8 .b8 	__local_depot0[24];
	.reg .b64 	%SP;
	.reg .b64 	%SPL;
	.reg .pred 	%p<21>;
	.reg .b16 	%rs<31>;
	.reg .b32 	%r<4337>;
	.reg .b64 	%rd<47>;
	// demoted variable
	.shared .align 4 .b8 _ZZ30find_passwords_optimized_multiPKhS0_iPyiyE13shared_target[32];
	// demoted variable
	.shared .align 8 .b8 _ZZ30find_passwords_optimized_multiPKhS0_iPyiyE11shared_salt[8];
	mov.u64 	%SPL, __local_depot0;
	cvta.local.u64 	%SP, %SPL;
	ld.param.u64 	%rd2, [_Z30find_passwords_optimized_multiPKhS0_iPyiy_param_0];
	ld.param.u64 	%rd3, [_Z30find_passwords_optimized_multiPKhS0_iPyiy_param_1];
	mov.u32 	%r1, %tid.x;
	setp.gt.u32 	%p1, %r1, 31;
	@%p1 bra 	$L__BB0_3;
	cvta.to.global.u64 	%rd5, %rd3;
	cvt.u64.u32 	%rd6, %r1;
	add.s64 	%rd7, %rd5, %rd6;
	ld.global.u8 	%rs1, [%rd7];
	mov.u32 	%r12, _ZZ30find_passwords_optimized_multiPKhS0_iPyiyE13shared_target;
	add.s32 	%r13, %r12, %r1;
	st.shared.u8 	[%r13], %rs1;
	setp.gt.u32 	%p2, %r1, 7;
	@%p2 bra 	$L__BB0_3;
	cvta.to.global.u64 	%rd9, %rd2;
	add.s64 	%rd10, %rd9, %rd6;
	ld.global.u8 	%rs2, [%rd10];
	mov.u32 	%r14, _ZZ30find_passwords_optimized_multiPKhS0_iPyiyE11shared_salt;
	add.s32 	%r15, %r14, %r1;
	st.shared.u8 	[%r15], %rs2;
$L__BB0_3:
	mov.u32 	%r16, %ctaid.x;
	or.b32  	%r17, %r1, %r16;
	setp.ne.s32 	%p3, %r17, 0;
	@%p3 bra 	$L__BB0_5;
	add.u64 	%rd11, %SP, 0;
	add.u64 	%rd12, %SPL, 0;
	mov.b16 	%rs3, 49;
	st.local.u8 	[%rd12], %rs3;
	mov.b16 	%rs4, 101;
	st.local.u8 	[%rd12+1], %rs4;
	mov.b16 	%rs5, 52;
	st.local.u8 	[%rd12+2], %rs5;
	mov.b16 	%rs6, 72;
	st.local.u8 	[%rd12+3], %rs6;
	mov.b16 	%rs7, 84;
	st.local.u8 	[%rd12+4], %rs7;
	mov.b16 	%rs8, 117;
	st.local.u8 	[%rd12+5], %rs8;
	mov.b16 	%rs9, 0;
	st.local.u8 	[%rd12+6], %rs9;
	mov.b32 	%r22, 1416983400;
	mov.b32 	%r524, 7;
	// begin inline asm
	shf.r.wrap.b32 %r18, %r22, %r22, %r524;
	// end inline asm
	mov.b32 	%r527, 18;
	// begin inline asm
	shf.r.wrap.b32 %r21, %r22, %r22, %r527;
	// end inline asm
	xor.b32  	%r1430, %r18, %r21;
	xor.b32  	%r1431, %r1430, 177122925;
	mov.b32 	%r58, 0;
	mov.b32 	%r530, 17;
	// begin inline asm
	shf.r.wrap.b32 %r24, %r58, %r58, %r530;
	// end inline asm
	mov.b32 	%r533, 19;
	// begin inline asm
	shf.r.wrap.b32 %r27, %r58, %r58, %r533;
	// end inline asm
	xor.b32  	%r1432, %r24, %r27;
	add.s32 	%r1433, %r1431, %r1432;
	add.s32 	%r49, %r1433, 828716104;
	mov.b32 	%r34, 1634887012;
	// begin inline asm
	shf.r.wrap.b32 %r30, %r34, %r34, %r524;
	// end inline asm
	// begin inline asm
	shf.r.wrap.b32 %r33, %r34, %r34, %r527;
	// end inline asm
	xor.b32  	%r1434, %r30, %r33;
	xor.b32  	%r1435, %r1434, 204360876;
	mov.b32 	%r130, 112;
	// begin inline asm
	shf.r.wrap.b32 %r36, %r130, %r130, %r530;
	// end inline asm
	// begin inline asm
	shf.r.wrap.b32 %r39, %r130, %r130, %r533;
	// end inline asm
	xor.b32  	%r1436, %r36, %r39;
	add.s32 	%r1437, %r1435, %r1436;
	add.s32 	%r61, %r1437, 1416983400;
	mov.b32 	%r46, 1601404928;
	// begin inline asm
	shf.r.wrap.b32 %r42, %r46, %r46, %r524;
	// end inline asm
	// begin inline asm
	shf.r.wrap.b32 %r45, %r46, %r46, %r527;
	// end inline asm
	xor.b32  	%r1438, %r42, %r45;
	xor.b32  	%r1439, %r1438, 200175616;
	// begin inline asm
	shf.r.wrap.b32 %r48, %r49, %r49, %r530;
	// end inline asm
	// begin inline asm
	shf.r.wrap.b32 %r51, %r49, %r49, %r533;
	// end inline asm
	shr.u32 	%r1440, %r49, 10;
	xor.b32  	%r1441, %r1440, %r48;
	xor.b32  	%r1442, %r1441, %r51;
	add.s32 	%r1443, %r1439, %r1442;
	add.s32 	%r67, %r1443, 1634887012;
	// begin inline asm
	shf.r.wrap.b32 %r54, %r58, %r58, %r524;
	// end inline asm
	// begin inline asm
	shf.r.wrap.b32 %r57, %r58, %r58, %r527;
	// end inline asm
	xor.b32  	%r1444, %r54, %r57;
	// begin inline asm
	shf.r.wrap.b32 %r60, %r61, %r61, %r530;
	// end inline asm
	// begin inline asm
	shf.r.wrap.b32 %r63, %r61, %r61, %r533;
	// end inline asm
	shr.u32 	%r1445, %r61, 10;
	xor.b32  	%r1446, %r1445, %r60;
	xor.b32  	%r1447, %r1446, %r63;
	add.s32 	%r1448, %r1444, %r1447;
	add.s32 	%r73, %r1448, 1601404928;
	// begin inline asm
	shf.r.wrap.b32 %r66, %r67, %r67, %r530;
	// end inline asm
	// begin inline asm
	shf.r.wrap.b32 %r69, %r67, %r67, %r533;
	// end inline asm
	shr.u32 	%r1449, %r67, 10;
	xor.b32  	%r1450, %r1449, %r66;
	xor.b32  	%r1451, %r1450, %r69;
	add.s32 	%r190, %r1444, %r1451;
	// begin inline asm
	shf.r.wrap.b32 %r72, %r73, %r73, %r530;
	// end inline asm
	// begin inline asm
	shf.r.wrap.b32 %r75, %r73, %r73, %r533;
	// end inline asm
	shr.u32 	%r1452, %r73, 10;
	xor.b32  	%r1453, %r1452, %r72;
	xor.b32  	%r1454, %r1453, %r75;
	add.s32 	%r202, %r1444, %r1454;
	// begin inline asm
	shf.r.wrap.b32 %r78, %r190, %r190, %r530;
	// end inline asm
	// begin inline asm
	shf.r.wrap.b32 %r81, %r190, %r190, %r533;
	// end inline asm
	shr.u32 	%r1455, %r190, 10;
	xor.b32  	%r1456, %r1455, %r78;
	xor.b32  	%r1457, %r1456, %r81;
	add.s32 	%r1458, %r1444, %r1457;
	add.s32 	%r91, %r1458, 112;
	// begin inline asm
	shf.r.wrap.b32 %r84, %r202, %r202, %r530;
	// end inline asm
	// begin inline asm
	shf.r.wrap.b32 %r87, %r202, %r202, %r533;
	// end inline asm
	shr.u32 	%r1459, %r202, 10;
	xor.b32  	%r1460, %r1459, %r84;
	xor.b32  	%r1461, %r1460, %r87;
	add.s32 	%r1462, %r1444, %r49;
	add.s32 	%r226, %r1462, %r1461;
	// begin inline asm
	shf.r.wrap.b32 %r90, %r91, %r91, %r530;
	// end inline asm
	// begin inline asm
	shf.r.wrap.b32 %r93, %r91, %r91, %r533;
	// end inline asm
	shr.u32 	%r1463, %r91, 10;
	xor.b32  	%r1464, %r1463, %r90;
	xor.b32  	%r1465, %r1464, %r93;
	add.s32 	%r1466, %r1444, %r61;
	add.s32 	%r238, %r1466, %r1465;
	// begin inline asm
	shf.r.wrap.b32 %r96, %r226, %r226, %r530;
	// end inline asm
	// begin inline asm
	shf.r.wrap.b32 %r99, %r226, %r226, %r533;
	// end inline asm
	shr.u32 	%r1467, %r226, 10;
	xor.b32  	%r1468, %r1467, %r96;
	xor.b32  	%r1469, %r1468, %r99;
	add.s32 	%r1470, %r1444, %r67;
	add.s32 	%r250, %r1470, %r1469;
	// begin inline asm
	shf.r.wrap.b32 %r102, %r238, %r238, %r530;
	// end inline asm
	// begin inline asm
	shf.r.wrap.b32 %r105, %r238, %r238, %r533;
	// end inline asm
	shr.u32 	%r1471, %r238, 10;
	xor.b32  	%r1472, %r1471, %r102;
	xor.b32  	%r1473, %r1472, %r105;
	add.s32 	%r1474, %r1444, %r73;
	add.s32 	%r262, %r1474, %r1473;
	// begin inline asm
	shf.r.wrap.b32 %r108, %r250, %r250, %r530;
	// end inline asm
	// begin inline asm
	shf.r.wrap.b32 %r111, %r250, %r250, %r533;
	// end inline asm
	shr.u32 	%r1475, %r250, 10;
	xor.b32  	%r1476, %r1475, %r108;
	xor.b32  	%r1477, %r1476, %r111;
	add.s32 	%r1478, %r190, %r1444;
	add.s32 	%r274, %r1478, %r1477;
	// begin inline asm
	shf.r.wrap.b32 %r114, %r262, %r262, %r530;
	// end inline asm
	// begin inline asm
	shf.r.wrap.b32 %r117, %r262, %r262, %r533;
	// end inline asm
	shr.u32 	%r1479, %r262, 10;
	xor.b32  	%r1480, %r1479, %r114;
	xor.b32  	%r1481, %r1480, %r117;
	add.s32 	%r1482, %r202, %r1444;
	add.s32 	%r286, %r1482, %r1481;
	// begin inline asm
	shf.r.wrap.b32 %r120, %r274, %r274, %r530;
	// end inline asm
	// begin inline asm
	shf.r.wrap.b32 %r123, %r274, %r274, %r533;
	// end inline asm
	shr.u32 	%r1483, %r274, 10;
	xor.b32  	%r1484, %r1483, %r120;
	xor.b32  	%r1485, %r1484, %r123;
	add.s32 	%r1486, %r1444, %r91;
	add.s32 	%r298, %r1486, %r1485;
	// begin inline asm
	shf.r.wrap.b32 %r126, %r130, %r130, %r524;
	// end inline asm
	// begin inline asm
	shf.r.wrap.b32 %r129, %r130, %r130, %r527;
	// end inline asm
	xor.b32  	%r1487, %r126, %r129;
	xor.b32  	%r1488, %r1487, 14;
	// begin inline asm
	shf.r.wrap.b32 %r132, %r286, %r286, %r530;
	// end inline asm
	// begin inline asm
	shf.r.wrap.b32 %r135, %r286, %r286, %r533;
	// end inline asm
	shr.u32 	%r1489, %r286, 10;
	xor.b32  	%r1490, %r1489, %r132;
	xor.b32  	%r1491, %r1490, %r135;
	add.s32 	%r1492, %r1488, %r226;
	add.s32 	%r310, %r1492, %r1491;
	// begin inline asm
	shf.r.wrap.b32 %r138, %r49, %r49, %r524;
	// end inline asm
	// begin inline asm
	shf.r.wrap.b32 %r141, %r49, %r49, %r527;
	// end inline asm
	shr.u32 	%r1493, %r49, 3;
	xor.b32  	%r1494, %r1493, %r138;
	xor.b32  	%r1495, %r1494, %r141;
	// begin inline asm
	shf.r.wrap.b32 %r144, %r298, %r298, %r530;
	// end inline asm
	// begin inline asm
	shf.r.wrap.b32 %r147, %r298, %r298, %r533;
	// end inline asm
	shr.u32 	%r1496, %r298, 10;
	xor.b32  	%r1497, %r1496, %r144;
	xor.b32  	%r1498, %r1497, %r147;
	add.s32 	%r1499, %r1495, %r238;
	add.s32 	%r1500, %r1499, %r1498;
	add.s32 	%r169, %r1500, 112;
	// begin inline asm
	shf.r.wrap.b32 %r150, %r61, %r61, %r524;
	// end inline asm
	// begin inline asm
	shf.r.wrap.b32 %r153, %r61, %r61, %r527;
	// end inline asm
	shr.u32 	%r1501, %r61, 3;
	xor.b32  	%r1502, %r1501, %r150;
	xor.b32  	%r1503, %r1502, %r153;
	// begin inline asm
	shf.r.wrap.b32 %r156, %r310, %r310, %r530;
	// end inline asm
	// begin inline asm
	shf.r.wrap.b32 %r159, %r310, %r310, %r533;
	// end inline asm
	shr.u32 	%r1504, %r310, 10;
	xor.b32  	%r1505, %r1504, %r156;
	xor.b32  	%r1506, %r1505, %r159;
	add.s32 	%r1507, %r49, %r1503;
	add.s32 	%r1508, %r1507, %r250;
	add.s32 	%r334, %r1508, %r1506;
	// begin inline asm
	shf.r.wrap.b32 %r162, %r67, %r67, %r524;
	// end inline asm
	// begin inline asm
	shf.r.wrap.b32 %r165, %r67, %r67, %r527;
	// end inline asm
	shr.u32 	%r1509, %r67, 3;
	xor.b32  	%r1510, %r1509, %r162;
	xor.b32  	%r1511, %r1510, %r165;
	// begin inline asm
	shf.r.wrap.b32 %r168, %r169, %r169, %r530;
	// end inline asm
	// begin inline asm
	shf.r.wrap.b32 %r171, %r169, %r169, %r533;
	// end inline asm
	shr.u32 	%r1512, %r169, 10;
	xor.b32  	%r1513, %r1512, %r168;
	xor.b32  	%r1514, %r1513, %r171;
	add.s32 	%r1515, %r61, %r1511;
	add.s32 	%r1516, %r1515, %r262;
	add.s32 	%r346, %r1516, %r1514;
	// begin inline asm
	shf.r.wrap.b32 %r174, %r73, %r73, %r524;
	// end inline asm
	// begin inline asm
	shf.r.wrap.b32 %r177, %r73, %r73, %r527;
	// end inline asm
	shr.u32 	%r1517, %r73, 3;
	xor.b32  	%r1518, %r1517, %r174;
	xor.b32  	%r1519, %r1518, %r177;
	// begin inline asm
	shf.r.wrap.b32 %r180, %r334, %r334, %r530;
	// end inline asm
	// begin inline asm
	shf.r.wrap.b32 %r183, %r334, %r334, %r533;
	// end inline asm
	shr.u32 	%r1520, %r334, 10;
	xor.b32  	%r1521, %r1520, %r180;
	xor.b32  	%r1522, %r1521, %r183;
	add.s32 	%r1523, %r67, %r1519;
	add.s32 	%r1524, %r1523, %r274;
	add.s32 	%r358, %r1524, %r1522;
	// begin inline asm
	shf.r.wrap.b32 %r186, %r190, %r190, %r524;
	// end inline asm
	// begin inline asm
	shf.r.wrap.b32 %r189, %r190, %r190, %r527;
	// end inline asm
	shr.u32 	%r1525, %r190, 3;
	xor.b32  	%r1526, %r1525, %r186;
	xor.b32  	%r1527, %r1526, %r189;
	// begin inline asm
	shf.r.wrap.b32 %r192, %r346, %r346, %r530;
	// end inline asm
	// begin inline asm
	shf.r.wrap.b32 %r195, %r346, %r346, %r533;
	// end inline asm
	shr.u32 	%r1528, %r346, 10;
	xor.b32  	%r1529, %r1528, %r192;
	xor.b32  	%r1530, %r1529, %r195;
	add.s32 	%r1531, %r73, %r1527;
	add.s32 	%r1532, %r1531, %r286;
	add.s32 	%r370, %r1532, %r1530;
	// begin inline asm
	shf.r.wrap.b32 %r198, %r202, %r202, %r524;
	// end inline asm
	// begin inline asm
	shf.r.wrap.b32 %r201, %r202, %r202, %r527;
	// end inline asm
	shr.u32 	%r1533, %r202, 3;
	xor.b32  	%r1534, %r1533, %r198;
	xor.b32  	%r1535, %r1534, %r201;
	// begin inline asm
	shf.r.wrap.b32 %r204, %r358, %r358, %r530;
	// end inline asm
	// begin inline asm
	shf.r.wrap.b32 %r207, %r358, %r358, %r533;
	// end inline asm
	shr.u32 	%r1536, %r358, 10;
	xor.b32  	%r1537, %r1536, %r204;
	xor.b32  	%r1538, %r1537, %r207;
	add.s32 	%r1539, %r190, %r1535;
	add.s32 	%r1540, %r1539, %r298;
	add.s32 	%r382, %r1540, %r1538;
	// begin inline asm
	shf.r.wrap.b32 %r210, %r91, %r91, %r524;
	// end inline asm
	// begin inline asm
	shf.r.wrap.b32 %r213, %r91, %r91, %r527;
	// end inline asm
	shr.u32 	%r1541, %r91, 3;
	xor.b32  	%r1542, %r1541, %r210;
	xor.b32  	%r1543, %r1542, %r213;
	// begin inline asm
	shf.r.wrap.b32 %r216, %r370, %r370, %r530;
	// end inline asm
	// begin inline asm
	shf.r.wrap.b32 %r219, %r370, %r370, %r533;
	// end inline asm
	shr.u32 	%r1544, %r370, 10;
	xor.b32  	%r1545, %r1544, %r216;
	xor.b32  	%r1546, %r1545, %r219;
	add.s32 	%r1547, %r202, %r1543;
	add.s32 	%r1548, %r1547, %r310;
	add.s32 	%r394, %r1548, %r1546;
	// begin inline asm
	shf.r.wrap.b32 %r222, %r226, %r226, %r524;
	// end inline asm
	// begin inline asm
	shf.r.wrap.b32 %r225, %r226, %r226, %r527;
	// end inline asm
	shr.u32 	%r1549, %r226, 3;
	xor.b32  	%r1550, %r1549, %r222;
	xor.b32  	%r1551, %r1550, %r225;
	// begin inline asm
	shf.r.wrap.b32 %r228, %r382, %r382, %r530;
	// end inline asm
	// begin inline asm
	shf.r.wrap.b32 %r231, %r382, %r382, %r533;
	// end inline asm
	shr.u32 	%r1552, %r382, 10;
	xor.b32  	%r1553, %r1552, %r228;
	xor.b32  	%r1554, %r1553, %r231;
	add.s32 	%r1555, %r91, %r1551;
	add.s32 	%r1556, %r1555, %r169;
	add.s32 	%r406, %r1556, %r1554;
	// begin inline asm
	shf.r.wrap.b32 %r234, %r238, %r238, %r524;
	// end inline asm
	// begin inline asm
	shf.r.wrap.b32 %r237, %r238, %r238, %r527;
	// end inline asm
	shr.u32 	%r1557, %r238, 3;
	xor.b32  	%r1558, %r1557, %r234;
	xor.b32  	%r1559, %r1558, %r237;
	// begin inline asm
	shf.r.wrap.b32 %r240, %r394, %r394, %r530;
	// end inline asm
	// begin inline asm
	shf.r.wrap.b32 %r243, %r394, %r394, %r533;
	// end inline asm
	shr.u32 	%r1560, %r394, 10;
	xor.b32  	%r1561, %r1560, %r240;
	xor.b32  	%r1562, %r1561, %r243;
	add.s32 	%r1563, %r226, %r1559;
	add.s32 	%r1564, %r1563, %r334;
	add.s32 	%r418, %r1564, %r1562;
	// begin inline asm
	shf.r.wrap.b32 %r246, %r250, %r250, %r524;
	// end inline asm
	// begin inline asm
	shf.r.wrap.b32 %r249, %r250, %r250, %r527;
	// end inline asm
	shr.u32 	%r1565, %r250, 3;
	xor.b32  	%r1566, %r1565, %r246;
	xor.b32  	%r1567, %r1566, %r249;
	// begin inline asm
	shf.r.wrap.b32 %r252, %r406, %r406, %r530;
	// end inline asm
	// begin inline asm
	shf.r.wrap.b32 %r255, %r406, %r406, %r533;
	// end inline asm
	shr.u32 	%r1568, %r406, 10;
	xor.b32  	%r1569, %r1568, %r252;
	xor.b32  	%r1570, %r1569, %r255;
	add.s32 	%r1571, %r238, %r1567;
	add.s32 	%r1572, %r1571, %r346;
	add.s32 	%r430, %r1572, %r1570;
	// begin inline asm
	shf.r.wrap.b32 %r258, %r262, %r262, %r524;
	// end inline asm
	// begin inline asm
	shf.r.wrap.b32 %r261, %r262, %r262, %r527;
	// end inline asm
	shr.u32 	%r1573, %r262, 3;
	xor.b32  	%r1574, %r1573, %r258;
	xor.b32  	%r1575, %r1574, %r261;
	// begin inline asm
	shf.r.wrap.b32 %r264, %r418, %r418, %r530;
	// end inline asm
	// begin inline asm
	shf.r.wrap.b32 %r267, %r418, %r418, %r533;
	// end inline asm
	shr.u32 	%r1576, %r418, 10;
	xor.b32  	%r1577, %r1576, %r264;
	xor.b32  	%r1578, %r1577, %r267;
	add.s32 	%r1579, %r250, %r1575;
	add.s32 	%r1580, %r1579, %r358;
	add.s32 	%r442, %r1580, %r1578;
	// begin inline asm
	shf.r.wrap.b32 %r270, %r274, %r274, %r524;
	// end inline asm
	// begin inline asm
	shf.r.wrap.b32 %r273, %r274, %r274, %r527;
	// end inline asm
	shr.u32 	%r1581, %r274, 3;
	xor.b32  	%r1582, %r1581, %r270;
	xor.b32  	%r1583, %r1582, %r273;
	// begin inline asm
	shf.r.wrap.b32 %r276, %r430, %r430, %r530;
	// end inline asm
	// begin inline asm
	shf.r.wrap.b32 %r279, %r430, %r430, %r533;
	// end inline asm
	shr.u32 	%r1584, %r430, 10;
	xor.b32  	%r1585, %r1584, %r276;
	xor.b32  	%r1586, %r1585, %r279;
	add.s32 	%r1587, %r262, %r1583;
	add.s32 	%r1588, %r1587, %r370;
	add.s32 	%r454, %r1588, %r1586;
	// begin inline asm
	shf.r.wrap.b32 %r282, %r286, %r286, %r524;
	// end inline asm
	// begin inline asm
	shf.r.wrap.b32 %r285, %r286, %r286, %r527;
	// end inline asm
	shr.u32 	%r1589, %r286, 3;
	xor.b32  	%r1590, %r1589, %r282;
	xor.b32  	%r1591, %r1590, %r285;
	// begin inline asm
	shf.r.wrap.b32 %r288, %r442, %r442, %r530;
	// end inline asm
	// begin inline asm
	shf.r.wrap.b32 %r291, %r442, %r442, %r533;
	// end inline asm
	shr.u32 	%r1592, %r442, 10;
	xor.b32  	%r1593, %r1592, %r288;
	xor.b32  	%r1594, %r1593, %r291;
	add.s32 	%r1595, %r274, %r1591;
	add.s32 	%r1596, %r1595, %r382;
	add.s32 	%r466, %r1596, %r1594;
	// begin inline asm
	shf.r.wrap.b32 %r294, %r298, %r298, %r524;
	// end inline asm
	// begin inline asm
	shf.r.wrap.b32 %r297, %r298, %r298, %r527;
	// end inline asm
	shr.u32 	%r1597, %r298, 3;
	xor.b32  	%r1598, %r1597, %r294;
	xor.b32  	%r1599, %r1598, %r297;
	// begin inline asm
	shf.r.wrap.b32 %r300, %r454, %r454, %r530;
	// end inline asm
	// begin inline asm
	shf.r.wrap.b32 %r303, %r454, %r454, %r533;
	// end inline asm
	shr.u32 	%r1600, %r454, 10;
	xor.b32  	%r1601, %r1600, %r300;
	xor.b32  	%r1602, %r1601, %r303;
	add.s32 	%r1603, %r286, %r1599;
	add.s32 	%r1604, %r1603, %r394;
	add.s32 	%r478, %r1604, %r1602;
	// begin inline asm
	shf.r.wrap.b32 %r306, %r310, %r310, %r524;
	// end inline asm
	// begin inline asm
	shf.r.wrap.b32 %r309, %r310, %r310, %r527;
	// end inline asm
	shr.u32 	%r1605, %r310, 3;
	xor.b32  	%r1606, %r1605, %r306;
	xor.b32  	%r1607, %r1606, %r309;
	// begin inline asm
	shf.r.wrap.b32 %r312, %r466, %r466, %r530;
	// end inline asm
	// begin inline asm
	shf.r.wrap.b32 %r315, %r466, %r466, %r533;
	// end inline asm
	shr.u32 	%r1608, %r466, 10;
	xor.b32  	%r1609, %r1608, %r312;
	xor.b32  	%r1610, %r1609, %r315;
	add.s32 	%r1611, %r298, %r1607;
	add.s32 	%r1612, %r1611, %r406;
	add.s32 	%r490, %r1612, %r1610;
	// begin inline asm
	shf.r.wrap.b32 %r318, %r169, %r169, %r524;
	// end inline asm
	// begin inline asm
	shf.r.wrap.b32 %r321, %r169, %r169, %r527;
	// end inline asm
	shr.u32 	%r1613, %r169, 3;
	xor.b32  	%r1614, %r1613, %r318;
	xor.b32  	%r1615, %r1614, %r321;
	// begin inline asm
	shf.r.wrap.b32 %r324, %r478, %r478, %r530;
	// end inline asm
	// begin inline asm
	shf.r.wrap.b32 %r327, %r478, %r478, %r533;
	// end inline asm
	shr.u32 	%r1616, %r478, 10;
	xor.b32  	%r1617, %r1616, %r324;
	xor.b32  	%r1618, %r1617, %r327;
	add.s32 	%r1619, %r310, %r1615;
	add.s32 	%r1620, %r1619, %r418;
	add.s32 	%r502, %r1620, %r1618;
	// begin inline asm
	shf.r.wrap.b32 %r330, %r334, %r334, %r524;
	// end inline asm
	// begin inline asm
	shf.r.wrap.b32 %r333, %r334, %r334, %r527;
	// end inline asm
	shr.u32 	%r1621, %r334, 3;
	xor.b32  	%r1622, %r1621, %r330;
	xor.b32  	%r1623, %r1622, %r333;
	// begin inline asm
	shf.r.wrap.b32 %r336, %r490, %r490, %r530;
	// end inline asm
	// begin inline asm
	shf.r.wrap.b32 %r339, %r490, %r490, %r533;
	// end inline asm
	shr.u32 	%r1624, %r490, 10;
	xor.b32  	%r1625, %r1624, %r336;
	xor.b32  	%r1626, %r1625, %r339;
	add.s32 	%r1627, %r169, %r1623;
	add.s32 	%r1628, %r1627, %r430;
	add.s32 	%r514, %r1628, %r1626;
	// begin inline asm
	shf.r.wrap.b32 %r342, %r346, %r346, %r524;
	// end inline asm
	// begin inline asm
	shf.r.wrap.b32 %r345, %r346, %r346, %r527;
	// end inline asm
	shr.u32 	%r1629, %r346, 3;
	xor.b32  	%r1630, %r1629, %r342;
	xor.b32  	%r1631, %r1630, %r345;
	// begin inline asm
	shf.r.wrap.b32 %r348, %r502, %r502, %r530;
	// end inline asm
	// begin inline asm
	shf.r.wrap.b32 %r351, %r502, %r502, %r533;
	// end inline asm
	shr.u32 	%r1632, %r502, 10;
	xor.b32  	%r1633, %r1632, %r348;
	xor.b32  	%r1634, %r1633, %r351;
	add.s32 	%r1635, %r334, %r1631;
	add.s32 	%r1636, %r1635, %r442;
	add.s32 	%r526, %r1636, %r1634;
	// begin inline asm
	shf.r.wrap.b32 %r354, %r358, %r358, %r524;
	// end inline asm
	// begin inline asm
	shf.r.wrap.b32 %r357, %r358, %r358, %r527;
	// end inline asm
	shr.u32 	%r1637, %r358, 3;
	xor.b32  	%r1638, %r1637, %r354;
	xor.b32  	%r1639, %r1638, %r357;
	// begin inline asm
	shf.r.wrap.b32 %r360, %r514, %r514, %r530;
	// end inline asm
	// begin inline asm
	shf.r.wrap.b32 %r363, %r514, %r514, %r533;
	// end inline asm
	shr.u32 	%r1640, %r514, 10;
	xor.b32  	%r1641, %r1640, %r360;
	xor.b32  	%r1642, %r1641, %r363;
	add.s32 	%r1643, %r346, %r1639;
	add.s32 	%r1644, %r1643, %r454;
	add.s32 	%r388, %r1644, %r1642;
	// begin inline asm
	shf.r.wrap.b32 %r366, %r370, %r370, %r524;
	// end inline asm
	// begin inline asm
	shf.r.wrap.b32 %r369, %r370, %r370, %r527;
	// end inline asm
	shr.u32 	%r1645, %r370, 3;
	xor.b32  	%r1646, %r1645, %r366;
	xor.b32  	%r1647, %r1646, %r369;
	// begin inline asm
	shf.r.wrap.b32 %r372, %r526, %r526, %r530;
	// end inline asm
	// begin inline asm
	shf.r.wrap.b32 %r375, %r526, %r526, %r533;
	// end inline asm
	shr.u32 	%r1648, %r526, 10;
	xor.b32  	%r1649, %r1648, %r372;
	xor.b32  	%r1650, %r1649, %r375;
	add.s32 	%r1651, %r358, %r1647;
	add.s32 	%r1652, %r1651, %r466;
	add.s32 	%r400, %r1652, %r1650;
	// begin inline asm
	shf.r.wrap.b32 %r378, %r382, %r382, %r524;
	// end inline asm
	// begin inline asm
	shf.r.wrap.b32 %r381, %r382, %r382, %r527;
	// end inline asm
	shr.u32 	%r1653, %r382, 3;
	xor.b32  	%r1654, %r1653, %r378;
	xor.b32  	%r1655, %r1654, %r381;
	// begin inline asm
	shf.r.wrap.b32 %r384, %r388, %r388, %r530;
	// end inline asm
	// begin inline asm
	shf.r.wrap.b32 %r387, %r388, %r388, %r533;
	// end inline asm
	shr.u32 	%r1656, %r388, 10;
	xor.b32  	%r1657, %r1656, %r384;
	xor.b32  	%r1658, %r1657, %r387;
	add.s32 	%r1659, %r370, %r1655;
	add.s32 	%r1660, %r1659, %r478;
	add.s32 	%r412, %r1660, %r1658;
	// begin inline asm
	shf.r.wrap.b32 %r390, %r394, %r394, %r524;
	// end inline asm
	// begin inline asm
	shf.r.wrap.b32 %r393, %r394, %r394, %r527;
	// end inline asm
	shr.u32 	%r1661, %r394, 3;
	xor.b32  	%r1662, %r1661, %r390;
	xor.b32  	%r1663, %r1662, %r393;
	// begin inline asm
	shf.r.wrap.b32 %r396, %r400, %r400, %r530;
	// end inline asm
	// begin inline asm
	shf.r.wrap.b32 %r399, %r400, %r400, %r533;
	// end inline asm
	shr.u32 	%r1664, %r400, 10;
	xor.b32  	%r1665, %r1664, %r396;
	xor.b32  	%r1666, %r1665, %r399;
	add.s32 	%r1667, %r382, %r1663;
	add.s32 	%r1668, %r1667, %r490;
	add.s32 	%r424, %r1668, %r1666;
	// begin inline asm
	shf.r.wrap.b32 %r402, %r406, %r406, %r524;
	// end inline asm
	// begin inline asm
	shf.r.wrap.b32 %r405, %r406, %r406, %r527;
	// end inline asm
	shr.u32 	%r1669, %r406, 3;
	xor.b32  	%r1670, %r1669, %r402;
	xor.b32  	%r1671, %r1670, %r405;
	// begin inline asm
	shf.r.wrap.b32 %r408, %r412, %r412, %r530;
	// end inline asm
	// begin inline asm
	shf.r.wrap.b32 %r411, %r412, %r412, %r533;
	// end inline asm
	shr.u32 	%r1672, %r412, 10;
	xor.b32  	%r1673, %r1672, %r408;
	xor.b32  	%r1674, %r1673, %r411;
	add.s32 	%r1675, %r394, %r1671;
	add.s32 	%r1676, %r1675, %r502;
	add.s32 	%r436, %r1676, %r1674;
	// begin inline asm
	shf.r.wrap.b32 %r414, %r418, %r418, %r524;
	// end inline asm
	// begin inline asm
	shf.r.wrap.b32 %r417, %r418, %r418, %r527;
	// end inline asm
	shr.u32 	%r1677, %r418, 3;
	xor.b32  	%r1678, %r1677, %r414;
	xor.b32  	%r1679, %r1678, %r417;
	// begin inline asm
	shf.r.wrap.b32 %r420, %r424, %r424, %r530;
	// end inline asm
	// begin inline asm
	shf.r.wrap.b32 %r423, %r424, %r424, %r533;
	// end inline asm
	shr.u32 	%r1680, %r424, 10;
	xor.b32  	%r1681, %r1680, %r420;
	xor.b32  	%r1682, %r1681, %r423;
	add.s32 	%r1683, %r406, %r1679;
	add.s32 	%r1684, %r1683, %r514;
	add.s32 	%r448, %r1684, %r1682;
	// begin inline asm
	shf.r.wrap.b32 %r426, %r430, %r430, %r524;
	// end inline asm
	// begin inline asm
	shf.r.wrap.b32 %r429, %r430, %r430, %r527;
	// end inline asm
	shr.u32 	%r1685, %r430, 3;
	xor.b32  	%r1686, %r1685, %r426;
	xor.b32  	%r1687, %r1686, %r429;
	// begin inline asm
	shf.r.wrap.b32 %r432, %r436, %r436, %r530;
	// end inline asm
	// begin inline asm
	shf.r.wrap.b32 %r435, %r436, %r436, %r533;
	// end inline asm
	shr.u32 	%r1688, %r436, 10;
	xor.b32  	%r1689, %r1688, %r432;
	xor.b32  	%r1690, %r1689, %r435;
	add.s32 	%r1691, %r418, %r1687;
	add.s32 	%r1692, %r1691, %r526;
	add.s32 	%r460, %r1692, %r1690;
	// begin inline asm
	shf.r.wrap.b32 %r438, %r442, %r442, %r524;
	// end inline asm
	// begin inline asm
	shf.r.wrap.b32 %r441, %r442, %r442, %r527;
	// end inline asm
	shr.u32 	%r1693, %r442, 3;
	xor.b32  	%r1694, %r1693, %r438;
	xor.b32  	%r1695, %r1694, %r441;
	// begin inline asm
	shf.r.wrap.b32 %r444, %r448, %r448, %r530;
	// end inline asm
	// begin inline asm
	shf.r.wrap.b32 %r447, %r448, %r448, %r533;
	// end inline asm
	shr.u32 	%r1696, %r448, 10;
	xor.b32  	%r1697, %r1696, %r444;
	xor.b32  	%r1698, %r1697, %r447;
	add.s32 	%r1699, %r430, %r1695;
	add.s32 	%r1700, %r1699, %r388;
	add.s32 	%r472, %r1700, %r1698;
	// begin inline asm
	shf.r.wrap.b32 %r450, %r454, %r454, %r524;
	// end inline asm
	// begin inline asm
	shf.r.wrap.b32 %r453, %r454, %r454, %r527;
	// end inline asm
	shr.u32 	%r1701, %r454, 3;
	xor.b32  	%r1702, %r1701, %r450;
	xor.b32  	%r1703, %r1702, %r453;
	// begin inline asm
	shf.r.wrap.b32 %r456, %r460, %r460, %r530;
	// end inline asm
	// begin inline asm
	shf.r.wrap.b32 %r459, %r460, %r460, %r533;
	// end inline asm
	shr.u32 	%r1704, %r460, 10;
	xor.b32  	%r1705, %r1704, %r456;
	xor.b32  	%r1706, %r1705, %r459;
	add.s32 	%r1707, %r442, %r1703;
	add.s32 	%r1708, %r1707, %r400;
	add.s32 	%r484, %r1708, %r1706;
	// begin inline asm
	shf.r.wrap.b32 %r462, %r466, %r466, %r524;
	// end inline asm
	// begin inline asm
	shf.r.wrap.b32 %r465, %r466, %r466, %r527;
	// end inline asm
	shr.u32 	%r1709, %r466, 3;
	xor.b32  	%r1710, %r1709, %r462;
	xor.b32  	%r1711, %r1710, %r465;
	// begin inline asm
	shf.r.wrap.b32 %r468, %r472, %r472, %r530;
	// end inline asm
	// begin inline asm
	shf.r.wrap.b32 %r471, %r472, %r472, %r533;
	// end inline asm
	shr.u32 	%r1712, %r472, 10;
	xor.b32  	%r1713, %r1712, %r468;
	xor.b32  	%r1714, %r1713, %r471;
	add.s32 	%r1715, %r454, %r1711;
	add.s32 	%r1716, %r1715, %r412;
	add.s32 	%r496, %r1716, %r1714;
	// begin inline asm
	shf.r.wrap.b32 %r474, %r478, %r478, %r524;
	// end inline asm
	// begin inline asm
	shf.r.wrap.b32 %r477, %r478, %r478, %r527;
	// end inline asm
	shr.u32 	%r1717, %r478, 3;
	xor.b32  	%r1718, %r1717, %r474;
	xor.b32  	%r1719, %r1718, %r477;
	// begin inline asm
	shf.r.wrap.b32 %r480, %r484, %r484, %r530;
	// end inline asm
	// begin inline asm
	shf.r.wrap.b32 %r483, %r484, %r484, %r533;
	// end inline asm
	shr.u32 	%r1720, %r484, 10;
	xor.b32  	%r1721, %r1720, %r480;
	xor.b32  	%r1722, %r1721, %r483;
	add.s32 	%r1723, %r466, %r1719;
	add.s32 	%r1724, %r1723, %r424;
	add.s32 	%r508, %r1724, %r1722;
	// begin inline asm
	shf.r.wrap.b32 %r486, %r490, %r490, %r524;
	// end inline asm
	// begin inline asm
	shf.r.wrap.b32 %r489, %r490, %r490, %r527;
	// end inline asm
	shr.u32 	%r1725, %r490, 3;
	xor.b32  	%r1726, %r1725, %r486;
	xor.b32  	%r1727, %r1726, %r489;
	// begin inline asm
	shf.r.wrap.b32 %r492, %r496, %r496, %r530;
	// end inline asm
	// begin inline asm
	shf.r.wrap.b32 %r495, %r496, %r496, %r533;
	// end inline asm
	shr.u32 	%r1728, %r496, 10;
	xor.b32  	%r1729, %r1728, %r492;
	xor.b32  	%r1730, %r1729, %r495;
	add.s32 	%r1731, %r478, %r1727;
	add.s32 	%r1732, %r1731, %r436;
	add.s32 	%r520, %r1732, %r1730;
	// begin inline asm
	shf.r.wrap.b32 %r498, %r502, %r502, %r524;
	// end inline asm
	// begin inline asm
	shf.r.wrap.b32 %r501, %r502, %r502, %r527;
	// end inline asm
	shr.u32 	%r1733, %r502, 3;
	xor.b32  	%r1734, %r1733, %r498;
	xor.b32  	%r1735, %r1734, %r501;
	// begin inline asm
	shf.r.wrap.b32 %r504, %r508, %r508, %r530;
	// end inline asm
	// begin inline asm
	shf.r.wrap.b32 %r507, %r508, %r508, %r533;
	// end inline asm
	shr.u32 	%r1736, %r508, 10;
	xor.b32  	%r1737, %r1736, %r504;
	xor.b32  	%r1738, %r1737, %r507;
	add.s32 	%r1739, %r490, %r1735;
	add.s32 	%r1740, %r1739, %r448;
	add.s32 	%r532, %r1740, %r1738;
	// begin inline asm
	shf.r.wrap.b32 %r510, %r514, %r514, %r524;
	// end inline asm
	// begin inline asm
	shf.r.wrap.b32 %r513, %r514, %r514, %r527;
	// end inline asm
	shr.u32 	%r1741, %r514, 3;
	xor.b32  	%r1742, %r1741, %r510;
	xor.b32  	%r1743, %r1742, %r513;
	// begin inline asm
	shf.r.wrap.b32 %r516, %r520, %r520, %r530;
	// end inline asm
	// begin inline asm
	shf.r.wrap.b32 %r519, %r520, %r520, %r533;
	// end inline asm
	shr.u32 	%r1744, %r520, 10;
	xor.b32  	%r1745, %r1744, %r516;
	xor.b32  	%r1746, %r1745, %r519;
	add.s32 	%r1747, %r502, %r1743;
	add.s32 	%r1748, %r1747, %r460;
	add.s32 	%r1749, %r1748, %r1746;
	// begin inline asm
	shf.r.wrap.b32 %r522, %r526, %r526, %r524;
	// end inline asm
	// begin inline asm
	shf.r.wrap.b32 %r525, %r526, %r526, %r527;
	// end inline asm
	shr.u32 	%r1750, %r526, 3;
	xor.b32  	%r1751, %r1750, %r522;
	xor.b32  	%r1752, %r1751, %r525;
	// begin inline asm
	shf.r.wrap.b32 %r528, %r532, %r532, %r530;
	// end inline asm
	// begin inline asm
	shf.r.wrap.b32 %r531, %r532, %r532, %r533;
	// end inline asm
	shr.u32 	%r1753, %r532, 10;
	xor.b32  	%r1754, %r1753, %r528;
	xor.b32  	%r1755, %r1754, %r531;
	add.s32 	%r1756, %r514, %r1752;
	add.s32 	%r1757, %r1756, %r472;
	add.s32 	%r1758, %r1757, %r1755;
	mov.b32 	%r571, 1359893119;
	// begin inline asm
	shf.r.wrap.b32 %r534, %r571, %r571, 6;shf.r.wrap.b32 %r535, %r571, %r571, 11;xor.b32 %r534, %r534, %r535;shf.r.wrap.b32 %r535, %r571, %r571, 25;xor.b32 %r534, %r534, %r535;
	// end inline asm
	mov.b32 	%r575, 1779033703;
	// begin inline asm
	shf.r.wrap.b32 %r537, %r575, %r575, 2;shf.r.wrap.b32 %r538, %r575, %r575, 13;xor.b32 %r537, %r537, %r538;shf.r.wrap.b32 %r538, %r575, %r575, 22;xor.b32 %r537, %r537, %r538;
	// end inline asm
	mov.b32 	%r557, -1694144372;
	mov.b32 	%r543, 528734635;
	// begin inline asm
	lop3.b32 %r540, %r571, %r557, %r543, 0xCA;
	// end inline asm
	mov.b32 	%r561, -1150833019;
	mov.b32 	%r547, 1013904242;
	// begin inline asm
	lop3.b32 %r544, %r575, %r561, %r547, 0xE8;
	// end inline asm
	add.s32 	%r1759, %r534, %r540;
	add.s32 	%r1760, %r544, %r537;
	add.s32 	%r1761, %r1759, %r1760;
	add.s32 	%r550, %r1759, 1965041203;
	add.s32 	%r589, %r1761, -808439559;
	// begin inline asm
	shf.r.wrap.b32 %r548, %r550, %r550, 6;shf.r.wrap.b32 %r549, %r550, %r550, 11;xor.b32 %r548, %r548, %r549;shf.r.wrap.b32 %r549, %r550, %r550, 25;xor.b32 %r548, %r548, %r549;
	// end inline asm
	// begin inline asm
	shf.r.wrap.b32 %r551, %r589, %r589, 2;shf.r.wrap.b32 %r552, %r589, %r589, 13;xor.b32 %r551, %r551, %r552;shf.r.wrap.b32 %r552, %r589, %r589, 22;xor.b32 %r551, %r551, %r552;
	// end inline asm
	// begin inline asm
	lop3.b32 %r554, %r550, %r571, %r557, 0xCA;
	// end inline asm
	// begin inline asm
	lop3.b32 %r558, %r589, %r575, %r561, 0xE8;
	// end inline asm
	add.s32 	%r1762, %r548, %r554;
	add.s32 	%r1763, %r558, %r551;
	add.s32 	%r1764, %r1762, %r1763;
	add.s32 	%r564, %r1762, 564102422;
	add.s32 	%r603, %r1764, -449801820;
	// begin inline asm
	shf.r.wrap.b32 %r562, %r564, %r564, 6;shf.r.wrap.b32 %r563, %r564, %r564, 11;xor.b32 %r562, %r562, %r563;shf.r.wrap.b32 %r563, %r564, %r564, 25;xor.b32 %r562, %r562, %r563;
	// end inline asm
	// begin inline asm
	shf.r.wrap.b32 %r565, %r603, %r603, 2;shf.r.wrap.b32 %r566, %r603, %r603, 13;xor.b32 %r565, %r565, %r566;shf.r.wrap.b32 %r566, %r603, %r603, 22;xor.b32 %r565, %r565, %r566;
	// end inline asm
	// begin inline asm
	lop3.b32 %r568, %r564, %r550, %r571, 0xCA;
	// end inline asm
	// begin inline asm
	lop3.b32 %r572, %r603, %r589, %r575, 0xE8;
	// end inline asm
	add.s32 	%r1765, %r562, %r568;
	add.s32 	%r1766, %r572, %r565;
	add.s32 	%r1767, %r1765, %r1766;
	add.s32 	%r578, %r1765, 1839233092;
	add.s32 	%r617, %r1767, -1304901185;
	// begin inline asm
	shf.r.wrap.b32 %r576, %r578, %r578, 6;shf.r.wrap.b32 %r577, %r578, %r578, 11;xor.b32 %r576, %r576, %r577;shf.r.wrap.b32 %r577, %r578, %r578, 25;xor.b32 %r576, %r576, %r577;
	// end inline asm
	// begin inline asm
	shf.r.wrap.b32 %r579, %r617, %r617, 2;shf.r.wrap.b32 %r580, %r617, %r617, 13;xor.b32 %r579, %r579, %r580;shf.r.wrap.b32 %r580, %r617, %r617, 22;xor.b32 %r579, %r579, %r580;
	// end inline asm
	// begin inline asm
	lop3.b32 %r582, %r578, %r564, %r550, 0xCA;
	// end inline asm
	// begin inline asm
	lop3.b32 %r586, %r617, %r603, %r589, 0xE8;
	// end inline asm
	add.s32 	%r1768, %r576, %r582;
	add.s32 	%r1769, %r586, %r579;
	add.s32 	%r1770, %r1768, %r1769;
	add.s32 	%r592, %r1768, 71406731;
	add.s32 	%r631, %r1770, -1707626972;
	// begin inline asm
	shf.r.wrap.b32 %r590, %r592, %r592, 6;shf.r.wrap.b32 %r591, %r592, %r592, 11;xor.b32 %r590, %r590, %r591;shf.r.wrap.b32 %r591, %r592, %r592, 25;xor.b32 %r590, %r590, %r591;
	// end inline asm
	// begin inline asm
	shf.r.wrap.b32 %r593, %r631, %r631, 2;shf.r.wrap.b32 %r594, %r631, %r631, 13;xor.b32 %r593, %r593, %r594;shf.r.wrap.b32 %r594, %r631, %r631, 22;xor.b32 %r593, %r593, %r594;
	// end inline asm
	// begin inline asm
	lop3.b32 %r596, %r592, %r578, %r564, 0xCA;
	// end inline asm
	// begin inline asm
	lop3.b32 %r600, %r631, %r617, %r603, 0xE8;
	// end inline asm
	add.s32 	%r1771, %r590, %r550;
	add.s32 	%r1772, %r1771, %r596;
	add.s32 	%r1773, %r1772, 961987163;
	add.s32 	%r1774, %r600, %r593;
	add.s32 	%r641, %r1773, %r589;
	add.s32 	%r645, %r1774, %r1773;
	// begin inline asm
	shf.r.wrap.b32 %r604, %r641, %r641, 6;shf.r.wrap.b32 %r605, %r641, %r641, 11;xor.b32 %r604, %r604, %r605;shf.r.wrap.b32 %r605, %r641, %r641, 25;xor.b32 %r604, %r604, %r605;
	// end inline asm
	// begin inline asm
	shf.r.wrap.b32 %r607, %r645, %r645, 2;shf.r.wrap.b32 %r608, %r645, %r645, 13;xor.b32 %r607, %r607, %r608;shf.r.wrap.b32 %r608, %r645, %r645, 22;xor.b32 %r607, %r607, %r608;
	// end inline asm
	// begin inline asm
	lop3.b32 %r610, %r641, %r592, %r578, 0xCA;
	// end inline asm
	// begin inline asm
	lop3.b32 %r614, %r645, %r631, %r617, 0xE8;
	// end inline asm
	add.s32 	%r1775, %r604, %r564;
	add.s32 	%r1776, %r1775, %r610;
	add.s32 	%r1777, %r1776, 1508970993;
	add.s32 	%r1778, %r614, %r607;
	add.s32 	%r655, %r1777, %r603;
	add.s32 	%r659, %r1778, %r1777;
	// begin inline asm
	shf.r.wrap.b32 %r618, %r655, %r655, 6;shf.r.wrap.b32 %r619, %r655, %r655, 11;xor.b32 %r618, %r618, %r619;shf.r.wrap.b32 %r619, %r655, %r655, 25;xor.b32 %r618, %r618, %r619;
	// end inline asm
	// begin inline asm
	shf.r.wrap.b32 %r621, %r659, %r659, 2;shf.r.wrap.b32 %r622, %r659, %r659, 13;xor.b32 %r621, %r621, %r622;shf.r.wrap.b32 %r622, %r659, %r659, 22;xor.b32 %r621, %r621, %r622;
	// end inline asm
	// begin inline asm
	lop3.b32 %r624, %r655, %r641, %r592, 0xCA;
	// end inline asm
	// begin inline asm
	lop3.b32 %r628, %r659, %r645, %r631, 0xE8;
	// end inline asm
	add.s32 	%r1779, %r618, %r578;
	add.s32 	%r1780, %r1779, %r624;
	add.s32 	%r1781, %r1780, -1841331548;
	add.s32 	%r1782, %r628, %r621;
	add.s32 	%r669, %r1781, %r617;
	add.s32 	%r673, %r1782, %r1781;
	// begin inline asm
	shf.r.wrap.b32 %r632, %r669, %r669, 6;shf.r.wrap.b32 %r633, %r669, %r669, 11;xor.b32 %r632, %r632, %r633;shf.r.wrap.b32 %r633, %r669, %r669, 25;xor.b32 %r632, %r632, %r633;
	// end inline asm
	// begin inline asm
	shf.r.wrap.b32 %r635, %r673, %r673, 2;shf.r.wrap.b32 %r636, %r673, %r673, 13;xor.b32 %r635, %r635, %r636;shf.r.wrap.b32 %r636, %r673, %r673, 22;xor.b32 %r635, %r635, %r636;
	// end inline asm
	// begin inline asm
	lop3.b32 %r638, %r669, %r655, %r641, 0xCA;
	// end inline asm
	// begin inline asm
	lop3.b32 %r642, %r673, %r659, %r645, 0xE8;
	// end inline asm
	add.s32 	%r1783, %r632, %r592;
	add.s32 	%r1784, %r1783, %r638;
	add.s32 	%r1785, %r1784, -1424204075;
	add.s32 	%r1786, %r642, %r635;
	add.s32 	%r683, %r1785, %r631;
	add.s32 	%r687, %r1786, %r1785;
	// begin inline asm
	shf.r.wrap.b32 %r646, %r683, %r683, 6;shf.r.wrap.b32 %r647, %r683, %r683, 11;xor.b32 %r646, %r646, %r647;shf.r.wrap.b32 %r647, %r683, %r683, 25;xor.b32 %r646, %r646, %r647;
	// end inline asm
	// begin inline asm
	shf.r.wrap.b32 %r649, %r687, %r687, 2;shf.r.wrap.b32 %r650, %r687, %r687, 13;xor.b32 %r649, %r649, %r650;shf.r.wrap.b32 %r650, %r687, %r687, 22;xor.b32 %r649, %r649, %r650;
	// end inline asm
	// begin inline asm
	lop3.b32 %r652, %r683, %r669, %r655, 0xCA;
	// end inline asm
	// begin inline asm
	lop3.b32 %r656, %r687, %r673, %r659, 0xE8;
	// end inline asm
	add.s32 	%r1787, %r646, %r641;
	add.s32 	%r1788, %r1787, %r652;
	add.s32 	%r1789, %r1788, -670586216;
	add.s32 	%r1790, %r656, %r649;
	add.s32 	%r697, %r1789, %r645;
	add.s32 	%r701, %r1790, %r1789;
	// begin inline asm
	shf.r.wrap.b32 %r660, %r697, %r697, 6;shf.r.wrap.b32 %r661, %r697, %r697, 11;xor.b32 %r660, %r660, %r661;shf.r.wrap.b32 %r661, %r697, %r697, 25;xor.b32 %r660, %r660, %r661;
	// end inline asm
	// begin inline asm
	shf.r.wrap.b32 %r663, %r701, %r701, 2;shf.r.wrap.b32 %r664, %r701, %r701, 13;xor.b32 %r663, %r663, %r664;shf.r.wrap.b32 %r664, %r701, %r701, 22;xor.b32 %r663, %r663, %r664;
	// end inline asm
	// begin inline asm
	lop3.b32 %r666, %r697, %r683, %r669, 0xCA;
	// end inline asm
	// begin inline asm
	lop3.b32 %r670, %r701, %r687, %r673, 0xE8;
	// end inline asm
	add.s32 	%r1791, %r660, %r655;
	add.s32 	%r1792, %r1791, %r666;
	add.s32 	%r1793, %r1792, 310598401;
	add.s32 	%r1794, %r670, %r663;
	add.s32 	%r711, %r1793, %r659;
	add.s32 	%r715, %r1794, %r1793;
	// begin inline asm
	shf.r.wrap.b32 %r674, %r711, %r711, 6;shf.r.wrap.b32 %r675, %r711, %r711, 11;xor.b32 %r674, %r674, %r675;shf.r.wrap.b32 %r675, %r711, %r711, 25;xor.b32 %r674, %r674, %r675;
	// end inline asm
	// begin inline asm
	shf.r.wrap.b32 %r677, %r715, %r715, 2;shf.r.wrap.b32 %r678, %r715, %r715, 13;xor.b32 %r677, %r677, %r678;shf.r.wrap.b32 %r678, %r715, %r715, 22;xor.b32 %r677, %r677, %r678;
	// end inline asm
	// begin inline asm
	lop3.b32 %r680, %r711, %r697, %r683, 0xCA;
	// end inline asm
	// begin inline asm
	lop3.b32 %r684, %r715, %r701, %r687, 0xE8;
	// end inline asm
	add.s32 	%r1795, %r674, %r669;
	add.s32 	%r1796, %r1795, %r680;
	add.s32 	%r1797, %r1796, 607225278;
	add.s32 	%r1798, %r684, %r677;
	add.s32 	%r725, %r1797, %r673;
	add.s32 	%r729, %r1798, %r1797;
	// begin inline asm
	shf.r.wrap.b32 %r688, %r725, %r725, 6;shf.r.wrap.b32 %r689, %r725, %r725, 11;xor.b32 %r688, %r688, %r689;shf.r.wrap.b32 %r689, %r725, %r725, 25;xor.b32 %r688, %r688, %r689;
	// end inline asm
	// begin inline asm
	shf.r.wrap.b32 %r691, %r729, %r729, 2;shf.r.wrap.b32 %r692, %r729, %r729, 13;xor.b32 %r691, %r691, %r692;shf.r.wrap.b32 %r692, %r729, %r729, 22;xor.b32 %r691, %r691, %r692;
	// end inline asm
	// begin inline asm
	lop3.b32 %r694, %r725, %r711, %r697, 0xCA;
	// end inline asm
	// begin inline asm
	lop3.b32 %r698, %r729, %r715, %r701, 0xE8;
	// end inline asm
	add.s32 	%r1799, %r688, %r683;
	add.s32 	%r1800, %r1799, %r694;
	add.s32 	%r1801, %r1800, 1426881987;
	add.s32 	%r1802, %r698, %r691;
	add.s32 	%r739, %r1801, %r687;
	add.s32 	%r743, %r1802, %r1801;
	// begin inline asm
	shf.r.wrap.b32 %r702, %r739, %r739, 6;shf.r.wrap.b32 %r703, %r739, %r739, 11;xor.b32 %r702, %r702, %r703;shf.r.wrap.b32 %r703, %r739, %r739, 25;xor.b32 %r702, %r702, %r703;
	// end inline asm
	// begin inline asm
	shf.r.wrap.b32 %r705, %r743, %r743, 2;shf.r.wrap.b32 %r706, %r743, %r743, 13;xor.b32 %r705, %r705, %r706;shf.r.wrap.b32 %r706, %r743, %r743, 22;xor.b32 %r705, %r705, %r706;
	// end inline asm
	// begin inline asm
	lop3.b32 %r708, %r739, %r725, %r711, 0xCA;
	// end inline asm
	// begin inline asm
	lop3.b32 %r712, %r743, %r729, %r715, 0xE8;
	// end inline asm
	add.s32 	%r1803, %r702, %r697;
	add.s32 	%r1804, %r1803, %r708;
	add.s32 	%r1805, %r1804, 1925078388;
	add.s32 	%r1806, %r712, %r705;
	add.s32 	%r753, %r1805, %r701;
	add.s32 	%r757, %r1806, %r1805;
	// begin inline asm
	shf.r.wrap.b32 %r716, %r753, %r753, 6;shf.r.wrap.b32 %r717, %r753, %r753, 11;xor.b32 %r716, %r716, %r717;shf.r.wrap.b32 %r717, %r753, %r753, 25;xor.b32 %r716, %r716, %r717;
	// end inline asm
	// begin inline asm
	shf.r.wrap.b32 %r719, %r757, %r757, 2;shf.r.wrap.b32 %r720, %r757, %r757, 13;xor.b32 %r719, %r719, %r720;shf.r.wrap.b32 %r720, %r757, %r757, 22;xor.b32 %r719, %r719, %r720;
	// end inline asm
	// begin inline asm
	lop3.b32 %r722, %r753, %r739, %r725, 0xCA;
	// end inline asm
	// begin inline asm
	lop3.b32 %r726, %r757, %r743, %r729, 0xE8;
	// end inline asm
	add.s32 	%r1807, %r716, %r711;
	add.s32 	%r1808, %r1807, %r722;
	add.s32 	%r1809, %r1808, -2132889090;
	add.s32 	%r1810, %r726, %r719;
	add.s32 	%r767, %r1809, %r715;
	add.s32 	%r771, %r1810, %r1809;
	// begin inline asm
	shf.r.wrap.b32 %r730, %r767, %r767, 6;shf.r.wrap.b32 %r731, %r767, %r767, 11;xor.b32 %r730, %r730, %r731;shf.r.wrap.b32 %r731, %r767, %r767, 25;xor.b32 %r730, %r730, %r731;
	// end inline asm
	// begin inline asm
	shf.r.wrap.b32 %r733, %r771, %r771, 2;shf.r.wrap.b32 %r734, %r771, %r771, 13;xor.b32 %r733, %r733, %r734;shf.r.wrap.b32 %r734, %r771, %r771, 22;xor.b32 %r733, %r733, %r734;
	// end inline asm
	// begin inline asm
	lop3.b32 %r736, %r767, %r753, %r739, 0xCA;
	// end inline asm
	// begin inline asm
	lop3.b32 %r740, %r771, %r757, %r743, 0xE8;
	// end inline asm
	add.s32 	%r1811, %r730, %r725;
	add.s32 	%r1812, %r1811, %r736;
	add.s32 	%r1813, %r1812, -1680079193;
	add.s32 	%r1814, %r740, %r733;
	add.s32 	%r781, %r1813, %r729;
	add.s32 	%r785, %r1814, %r1813;
	// begin inline asm
	shf.r.wrap.b32 %r744, %r781, %r781, 6;shf.r.wrap.b32 %r745, %r781, %r781, 11;xor.b32 %r744, %r744, %r745;shf.r.wrap.b32 %r745, %r781, %r781, 25;xor.b32 %r744, %r744, %r745;
	// end inline asm
	// begin inline asm
	shf.r.wrap.b32 %r747, %r785, %r785, 2;shf.r.wrap.b32 %r748, %r785, %r785, 13;xor.b32 %r747, %r747, %r748;shf.r.wrap.b32 %r748, %r785, %r785, 22;xor.b32 %r747, %r747, %r748;
	// end inline asm
	// begin inline asm
	lop3.b32 %r750, %r781, %r767, %r753, 0xCA;
	// end inline asm
	// begin inline asm
	lop3.b32 %r754, %r785, %r771, %r757, 0xE8;
	// end inline asm
	add.s32 	%r1815, %r744, %r739;
	add.s32 	%r1816, %r1815, %r750;
	add.s32 	%r1817, %r1816, -1046744604;
	add.s32 	%r1818, %r754, %r747;
	add.s32 	%r795, %r1817, %r743;
	add.s32 	%r799, %r1818, %r1817;
	// begin inline asm
	shf.r.wrap.b32 %r758, %r795, %r795, 6;shf.r.wrap.b32 %r759, %r795, %r795, 11;xor.b32 %r758, %r758, %r759;shf.r.wrap.b32 %r759, %r795, %r795, 25;xor.b32 %r758, %r758, %r759;
	// end inline asm
	// begin inline asm
	shf.r.wrap.b32 %r761, %r799, %r799, 2;shf.r.wrap.b32 %r762, %r799, %r799, 13;xor.b32 %r761, %r761, %r762;shf.r.wrap.b32 %r762, %r799, %r799, 22;xor.b32 %r761, %r761, %r762;
	// end inline asm
	// begin inline asm
	lop3.b32 %r764, %r795, %r781, %r767, 0xCA;
	// end inline asm
	// begin inline asm
	lop3.b32 %r768, %r799, %r785, %r771, 0xE8;
	// end inline asm
	add.s32 	%r1819, %r758, %r753;
	add.s32 	%r1820, %r1819, %r764;
	add.s32 	%r1821, %r1820, %r49;
	add.s32 	%r1822, %r1821, -459576895;
	add.s32 	%r1823, %r768, %r761;
	add.s32 	%r809, %r1822, %r757;
	add.s32 	%r813, %r1823, %r1822;
	// begin inline asm
	shf.r.wrap.b32 %r772, %r809, %r809, 6;shf.r.wrap.b32 %r773, %r809, %r809, 11;xor.b32 %r772, %r772, %r773;shf.r.wrap.b32 %r773, %r809, %r809, 25;xor.b32 %r772, %r772, %r773;
	// end inline asm
	// begin inline asm
	shf.r.wrap.b32 %r775, %r813, %r813, 2;shf.r.wrap.b32 %r776, %r813, %r813, 13;xor.b32 %r775, %r775, %r776;shf.r.wrap.b32 %r776, %r813, %r813, 22;xor.b32 %r775, %r775, %r776;
	// end inline asm
	// begin inline asm
	lop3.b32 %r778, %r809, %r795, %r781, 0xCA;
	// end inline asm
	// begin inline asm
	lop3.b32 %r782, %r813, %r799, %r785, 0xE8;
	// end inline asm
	add.s32 	%r1824, %r772, %r767;
	add.s32 	%r1825, %r1824, %r778;
	add.s32 	%r1826, %r1825, %r61;
	add.s32 	%r1827, %r1826, -272742522;
	add.s32 	%r1828, %r782, %r775;
	add.s32 	%r823, %r1827, %r771;
	add.s32 	%r827, %r1828, %r1827;
	// begin inline asm
	shf.r.wrap.b32 %r786, %r823, %r823, 6;shf.r.wrap.b32 %r787, %r823, %r823, 11;xor.b32 %r786, %r786, %r787;shf.r.wrap.b32 %r787, %r823, %r823, 25;xor.b32 %r786, %r786, %r787;
	// end inline asm
	// begin inline asm
	shf.r.wrap.b32 %r789, %r827, %r827, 2;shf.r.wrap.b32 %r790, %r827, %r827, 13;xor.b32 %r789, %r789, %r790;shf.r.wrap.b32 %r790, %r827, %r827, 22;xor.b32 %r789, %r789, %r790;
	// end inline asm
	// begin inline asm
	lop3.b32 %r792, %r823, %r809, %r795, 0xCA;
	// end inline asm
	// begin inline asm
	lop3.b32 %r796, %r827, %r813, %r799, 0xE8;
	// end inline asm
	add.s32 	%r1829, %r786, %r781;
	add.s32 	%r1830, %r1829, %r792;
	add.s32 	%r1831, %r1830, %r67;
	add.s32 	%r1832, %r1831, 264347078;
	add.s32 	%r1833, %r796, %r789;
	add.s32 	%r837, %r1832, %r785;
	add.s32 	%r841, %r1833, %r1832;
	// begin inline asm
	shf.r.wrap.b32 %r800, %r837, %r837, 6;shf.r.wrap.b32 %r801, %r837, %r837, 11;xor.b32 %r800, %r800, %r801;shf.r.wrap.b32 %r801, %r837, %r837, 25;xor.b32 %r800, %r800, %r801;
	// end inline asm
	// begin inline asm
	shf.r.wrap.b32 %r803, %r841, %r841, 2;shf.r.wrap.b32 %r804, %r841, %r841, 13;xor.b32 %r803, %r803, %r804;shf.r.wrap.b32 %r804, %r841, %r841, 22;xor.b32 %r803, %r803, %r804;
	// end inline asm
	// begin inline asm
	lop3.b32 %r806, %r837, %r823, %r809, 0xCA;
	// end inline asm
	// begin inline asm
	lop3.b32 %r810, %r841, %r827, %r813, 0xE8;
	// end inline asm
	add.s32 	%r1834, %r800, %r795;
	add.s32 	%r1835, %r1834, %r806;
	add.s32 	%r1836, %r1835, %r73;
	add.s32 	%r1837, %r1836, 604807628;
	add.s32 	%r1838, %r810, %r803;
	add.s32 	%r851, %r1837, %r799;
	add.s32 	%r855, %r1838, %r1837;
	// begin inline asm
	shf.r.wrap.b32 %r814, %r851, %r851, 6;shf.r.wrap.b32 %r815, %r851, %r851, 11;xor.b32 %r814, %r814, %r815;shf.r.wrap.b32 %r815, %r851, %r851, 25;xor.b32 %r814, %r814, %r815;
	// end inline asm
	// begin inline asm
	shf.r.wrap.b32 %r817, %r855, %r855, 2;shf.r.wrap.b32 %r818, %r855, %r855, 13;xor.b32 %r817, %r817, %r818;shf.r.wrap.b32 %r818, %r855, %r855, 22;xor.b32 %r817, %r817, %r818;
	// end inline asm
	// begin inline asm
	lop3.b32 %r820, %r851, %r837, %r823, 0xCA;
	// end inline asm
	// begin inline asm
	lop3.b32 %r824, %r855, %r841, %r827, 0xE8;
	// end inline asm
	add.s32 	%r1839, %r814, %r809;
	add.s32 	%r1840, %r1839, %r820;
	add.s32 	%r1841, %r1840, %r190;
	add.s32 	%r1842, %r1841, 770255983;
	add.s32 	%r1843, %r824, %r817;
	add.s32 	%r865, %r1842, %r813;
	add.s32 	%r869, %r1843, %r1842;
	// begin inline asm
	shf.r.wrap.b32 %r828, %r865, %r865, 6;shf.r.wrap.b32 %r829, %r865, %r865, 11;xor.b32 %r828, %r828, %r829;shf.r.wrap.b32 %r829, %r865, %r865, 25;xor.b32 %r828, %r828, %r829;
	// end inline asm
	// begin inline asm
	shf.r.wrap.b32 %r831, %r869, %r869, 2;shf.r.wrap.b32 %r832, %r869, %r869, 13;xor.b32 %r831, %r831, %r832;shf.r.wrap.b32 %r832, %r869, %r869, 22;xor.b32 %r831, %r831, %r832;
	// end inline asm
	// begin inline asm
	lop3.b32 %r834, %r865, %r851, %r837, 0xCA;
	// end inline asm
	// begin inline asm
	lop3.b32 %r838, %r869, %r855, %r841, 0xE8;
	// end inline asm
	add.s32 	%r1844, %r828, %r823;
	add.s32 	%r1845, %r1844, %r834;
	add.s32 	%r1846, %r1845, %r202;
	add.s32 	%r1847, %r1846, 1249150122;
	add.s32 	%r1848, %r838, %r831;
	add.s32 	%r879, %r1847, %r827;
	add.s32 	%r883, %r1848, %r1847;
	// begin inline asm
	shf.r.wrap.b32 %r842, %r879, %r879, 6;shf.r.wrap.b32 %r843, %r879, %r879, 11;xor.b32 %r842, %r842, %r843;shf.r.wrap.b32 %r843, %r879, %r879, 25;xor.b32 %r842, %r842, %r843;
	// end inline asm
	// begin inline asm
	shf.r.wrap.b32 %r845, %r883, %r883, 2;shf.r.wrap.b32 %r846, %r883, %r883, 13;xor.b32 %r845, %r845, %r846;shf.r.wrap.b32 %r846, %r883, %r883, 22;xor.b32 %r845, %r845, %r846;
	// end inline asm
	// begin inline asm
	lop3.b32 %r848, %r879, %r865, %r851, 0xCA;
	// end inline asm
	// begin inline asm
	lop3.b32 %r852, %r883, %r869, %r855, 0xE8;
	// end inline asm
	add.s32 	%r1849, %r842, %r837;
	add.s32 	%r1850, %r1849, %r848;
	add.s32 	%r1851, %r1850, %r91;
	add.s32 	%r1852, %r1851, 1555081692;
	add.s32 	%r1853, %r852, %r845;
	add.s32 	%r893, %r1852, %r841;
	add.s32 	%r897, %r1853, %r1852;
	// begin inline asm
	shf.r.wrap.b32 %r856, %r893, %r893, 6;shf.r.wrap.b32 %r857, %r893, %r893, 11;xor.b32 %r856, %r856, %r857;shf.r.wrap.b32 %r857, %r893, %r893, 25;xor.b32 %r856, %r856, %r857;
	// end inline asm
	// begin inline asm
	shf.r.wrap.b32 %r859, %r897, %r897, 2;shf.r.wrap.b32 %r860, %r897, %r897, 13;xor.b32 %r859, %r859, %r860;shf.r.wrap.b32 %r860, %r897, %r897, 22;xor.b32 %r859, %r859, %r860;
	// end inline asm
	// begin inline asm
	lop3.b32 %r862, %r893, %r879, %r865, 0xCA;
	// end inline asm
	// begin inline asm
	lop3.b32 %r866, %r897, %r883, %r869, 0xE8;
	// end inline asm
	add.s32 	%r1854, %r856, %r851;
	add.s32 	%r1855, %r1854, %r862;
	add.s32 	%r1856, %r1855, %r226;
	add.s32 	%r1857, %r1856, 1996064986;
	add.s32 	%r1858, %r866, %r859;
	add.s32 	%r907, %r1857, %r855;
	add.s32 	%r911, %r1858, %r1857;
	// begin inline asm
	shf.r.wrap.b32 %r870, %r907, %r907, 6;shf.r.wrap.b32 %r871, %r907, %r907, 11;xor.b32 %r870, %r870, %r871;shf.r.wrap.b32 %r871, %r907, %r907, 25;xor.b32 %r870, %r870, %r871;
	// end inline asm
	// begin inline asm
	shf.r.wrap.b32 %r873, %r911, %r911, 2;shf.r.wrap.b32 %r874, %r911, %r911, 13;xor.b32 %r873, %r873, %r874;shf.r.wrap.b32 %r874, %r911, %r911, 22;xor.b32 %r873, %r873, %r874;
	// end inline asm
	// begin inline asm
	lop3.b32 %r876, %r907, %r893, %r879, 0xCA;
	// end inline asm
	// begin inline asm
	lop3.b32 %r880, %r911, %r897, %r883, 0xE8;
	// end inline asm
	add.s32 	%r1859, %r870, %r865;
	add.s32 	%r1860, %r1859, %r876;
	add.s32 	%r1861, %r1860, %r238;
	add.s32 	%r1862, %r1861, -1740746414;
	add.s32 	%r1863, %r880, %r873;
	add.s32 	%r921, %r1862, %r869;
	add.s32 	%r925, %r1863, %r1862;
	// begin inline asm
	shf.r.wrap.b32 %r884, %r921, %r921, 6;shf.r.wrap.b32 %r885, %r921, %r921, 11;xor.b32 %r884, %r884, %r885;shf.r.wrap.b32 %r885, %r921, %r921, 25;xor.b32 %r884, %r884, %r885;
	// end inline asm
	// begin inline asm
	shf.r.wrap.b32 %r887, %r925, %r925, 2;shf.r.wrap.b32 %r888, %r925, %r925, 13;xor.b32 %r887, %r887, %r888;shf.r.wrap.b32 %r888, %r925, %r925, 22;xor.b32 %r887, %r887, %r888;
	// end inline asm
	// begin inline asm
	lop3.b32 %r890, %r921, %r907, %r893, 0xCA;
	// end inline asm
	// begin inline asm
	lop3.b32 %r894, %r925, %r911, %r897, 0xE8;
	// end inline asm
	add.s32 	%r1864, %r884, %r879;
	add.s32 	%r1865, %r1864, %r890;
	add.s32 	%r1866, %r1865, %r250;
	add.s32 	%r1867, %r1866, -1473132947;
	add.s32 	%r1868, %r894, %r887;
	add.s32 	%r935, %r1867, %r883;
	add.s32 	%r939, %r1868, %r1867;
	// begin inline asm
	shf.r.wrap.b32 %r898, %r935, %r935, 6;shf.r.wrap.b32 %r899, %r935, %r935, 11;xor.b32 %r898, %r898, %r899;shf.r.wrap.b32 %r899, %r935, %r935, 25;xor.b32 %r898, %r898, %r899;
	// end inline asm
	// begin inline asm
	shf.r.wrap.b32 %r901, %r939, %r939, 2;shf.r.wrap.b32 %r902, %r939, %r939, 13;xor.b32 %r901, %r901, %r902;shf.r.wrap.b32 %r902, %r939, %r939, 22;xor.b32 %r901, %r901, %r902;
	// end inline asm
	// begin inline asm
	lop3.b32 %r904, %r935, %r921, %r907, 0xCA;
	// end inline asm
	// begin inline asm
	lop3.b32 %r908, %r939, %r925, %r911, 0xE8;
	// end inline asm
	add.s32 	%r1869, %r898, %r893;
	add.s32 	%r1870, %r1869, %r904;
	add.s32 	%r1871, %r1870, %r262;
	add.s32 	%r1872, %r1871, -1341970488;
	add.s32 	%r1873, %r908, %r901;
	add.s32 	%r949, %r1872, %r897;
	add.s32 	%r953, %r1873, %r1872;
	// begin inline asm
	shf.r.wrap.b32 %r912, %r949, %r949, 6;shf.r.wrap.b32 %r913, %r949, %r949, 11;xor.b32 %r912, %r912, %r913;shf.r.wrap.b32 %r913, %r949, %r949, 25;xor.b32 %r912, %r912, %r913;
	// end inline asm
	// begin inline asm
	shf.r.wrap.b32 %r915, %r953, %r953, 2;shf.r.wrap.b32 %r916, %r953, %r953, 13;xor.b32 %r915, %r915, %r916;shf.r.wrap.b32 %r916, %r953, %r953, 22;xor.b32 %r915, %r915, %r916;
	// end inline asm
	// begin inline asm
	lop3.b32 %r918, %r949, %r935, %r921, 0xCA;
	// end inline asm
	// begin inline asm
	lop3.b32 %r922, %r953, %r939, %r925, 0xE8;
	// end inline asm
	add.s32 	%r1874, %r912, %r907;
	add.s32 	%r1875, %r1874, %r918;
	add.s32 	%r1876, %r1875, %r274;
	add.s32 	%r1877, %r1876, -1084653625;
	add.s32 	%r1878, %r922, %r915;
	add.s32 	%r963, %r1877, %r911;
	add.s32 	%r967, %r1878, %r1877;
	// begin inline asm
	shf.r.wrap.b32 %r926, %r963, %r963, 6;shf.r.wrap.b32 %r927, %r963, %r963, 11;xor.b32 %r926, %r926, %r927;shf.r.wrap.b32 %r927, %r963, %r963, 25;xor.b32 %r926, %r926, %r927;
	// end inline asm
	// begin inline asm
	shf.r.wrap.b32 %r929, %r967, %r967, 2;shf.r.wrap.b32 %r930, %r967, %r967, 13;xor.b32 %r929, %r929, %r930;shf.r.wrap.b32 %r930, %r967, %r967, 22;xor.b32 %r929, %r929, %r930;
	// end inline asm
	// begin inline asm
	lop3.b32 %r932, %r963, %r949, %r935, 0xCA;
	// end inline asm
	// begin inline asm
	lop3.b32 %r936, %r967, %r953, %r939, 0xE8;
	// end inline asm
	add.s32 	%r1879, %r926, %r921;
	add.s32 	%r1880, %r1879, %r932;
	add.s32 	%r1881, %r1880, %r286;
	add.s32 	%r1882, %r1881, -958395405;
	add.s32 	%r1883, %r936, %r929;
	add.s32 	%r977, %r1882, %r925;
	add.s32 	%r981, %r1883, %r1882;
	// begin inline asm
	shf.r.wrap.b32 %r940, %r977, %r977, 6;shf.r.wrap.b32 %r941, %r977, %r977, 11;xor.b32 %r940, %r940, %r941;shf.r.wrap.b32 %r941, %r977, %r977, 25;xor.b32 %r940, %r940, %r941;
	// end inline asm
	// begin inline asm
	shf.r.wrap.b32 %r943, %r981, %r981, 2;shf.r.wrap.b32 %r944, %r981, %r981, 13;xor.b32 %r943, %r943, %r944;shf.r.wrap.b32 %r944, %r981, %r981, 22;xor.b32 %r943, %r943, %r944;
	// end inline asm
	// begin inline asm
	lop3.b32 %r946, %r977, %r963, %r949, 0xCA;
	// end inline asm
	// begin inline asm
	lop3.b32 %r950, %r981, %r967, %r953, 0xE8;
	// end inline asm
	add.s32 	%r1884, %r940, %r935;
	add.s32 	%r1885, %r1884, %r946;
	add.s32 	%r1886, %r1885, %r298;
	add.s32 	%r1887, %r1886, -710438585;
	add.s32 	%r1888, %r950, %r943;
	add.s32 	%r991, %r1887, %r939;
	add.s32 	%r995, %r1888, %r1887;
	// begin inline asm
	shf.r.wrap.b32 %r954, %r991, %r991, 6;shf.r.wrap.b32 %r955, %r991, %r991, 11;xor.b32 %r954, %r954, %r955;shf.r.wrap.b32 %r955, %r991, %r991, 25;xor.b32 %r954, %r954, %r955;
	// end inline asm
	// begin inline asm
	shf.r.wrap.b32 %r957, %r995, %r995, 2;shf.r.wrap.b32 %r958, %r995, %r995, 13;xor.b32 %r957, %r957, %r958;shf.r.wrap.b32 %r958, %r995, %r995, 22;xor.b32 %r957, %r957, %r958;
	// end inline asm
	// begin inline asm
	lop3.b32 %r960, %r991, %r977, %r963, 0xCA;
	// end inline asm
	// begin inline asm
	lop3.b32 %r964, %r995, %r981, %r967, 0xE8;
	// end inline asm
	add.s32 	%r1889, %r954, %r949;
	add.s32 	%r1890, %r1889, %r960;
	add.s32 	%r1891, %r1890, %r310;
	add.s32 	%r1892, %r1891, 113926993;
	add.s32 	%r1893, %r964, %r957;
	add.s32 	%r1005, %r1892, %r953;
	add.s32 	%r1009, %r1893, %r1892;
	// begin inline asm
	shf.r.wrap.b32 %r968, %r1005, %r1005, 6;shf.r.wrap.b32 %r969, %r1005, %r1005, 11;xor.b32 %r968, %r968, %r969;shf.r.wrap.b32 %r969, %r1005, %r1005, 25;xor.b32 %r968, %r968, %r969;
	// end inline asm
	// begin inline asm
	shf.r.wrap.b32 %r971, %r1009, %r1009, 2;shf.r.wrap.b32 %r972, %r1009, %r1009, 13;xor.b32 %r971, %r971, %r972;shf.r.wrap.b32 %r972, %r1009, %r1009, 22;xor.b32 %r971, %r971, %r972;
	// end inline asm
	// begin inline asm
	lop3.b32 %r974, %r1005, %r991, %r977, 0xCA;
	// end inline asm
	// begin inline asm
	lop3.b32 %r978, %r1009, %r995, %r981, 0xE8;
	// end inline asm
	add.s32 	%r1894, %r968, %r963;
	add.s32 	%r1895, %r1894, %r974;
	add.s32 	%r1896, %r1895, %r169;
	add.s32 	%r1897, %r1896, 338241895;
	add.s32 	%r1898, %r978, %r971;
	add.s32 	%r1019, %r1897, %r967;
	add.s32 	%r1023, %r1898, %r1897;
	// begin inline asm
	shf.r.wrap.b32 %r982, %r1019, %r1019, 6;shf.r.wrap.b32 %r983, %r1019, %r1019, 11;xor.b32 %r982, %r982, %r983;shf.r.wrap.b32 %r983, %r1019, %r1019, 25;xor.b32 %r982, %r982, %r983;
	// end inline asm
	// begin inline asm
	shf.r.wrap.b32 %r985, %r1023, %r1023, 2;shf.r.wrap.b32 %r986, %r1023, %r1023, 13;xor.b32 %r985, %r985, %r986;shf.r.wrap.b32 %r986, %r1023, %r1023, 22;xor.b32 %r985, %r985, %r986;
	// end inline asm
	// begin inline asm
	lop3.b32 %r988, %r1019, %r1005, %r991, 0xCA;
	// end inline asm
	// begin inline asm
	lop3.b32 %r992, %r1023, %r1009, %r995, 0xE8;
	// end inline asm
	add.s32 	%r1899, %r982, %r977;
	add.s32 	%r1900, %r1899, %r988;
	add.s32 	%r1901, %r1900, %r334;
	add.s32 	%r1902, %r1901, 666307205;
	add.s32 	%r1903, %r992, %r985;
	add.s32 	%r1033, %r1902, %r981;
	add.s32 	%r1037, %r1903, %r1902;
	// begin inline asm
	shf.r.wrap.b32 %r996, %r1033, %r1033, 6;shf.r.wrap.b32 %r997, %r1033, %r1033, 11;xor.b32 %r996, %r996, %r997;shf.r.wrap.b32 %r997, %r1033, %r1033, 25;xor.b32 %r996, %r996, %r997;
	// end inline asm
	// begin inline asm
	shf.r.wrap.b32 %r999, %r1037, %r1037, 2;shf.r.wrap.b32 %r1000, %r1037, %r1037, 13;xor.b32 %r999, %r999, %r1000;shf.r.wrap.b32 %r1000, %r1037, %r1037, 22;xor.b32 %r999, %r999, %r1000;
	// end inline asm
	// begin inline asm
	lop3.b32 %r1002, %r1033, %r1019, %r1005, 0xCA;
	// end inline asm
	// begin inline asm
	lop3.b32 %r1006, %r1037, %r1023, %r1009, 0xE8;
	// end inline asm
	add.s32 	%r1904, %r996, %r991;
	add.s32 	%r1905, %r1904, %r1002;
	add.s32 	%r1906, %r1905, %r346;
	add.s32 	%r1907, %r1906, 773529912;
	add.s32 	%r1908, %r1006, %r999;
	add.s32 	%r1047, %r1907, %r995;
	add.s32 	%r1051, %r1908, %r1907;
	// begin inline asm
	shf.r.wrap.b32 %r1010, %r1047, %r1047, 6;shf.r.wrap.b32 %r1011, %r1047, %r1047, 11;xor.b32 %r1010, %r1010, %r1011;shf.r.wrap.b32 %r1011, %r1047, %r1047, 25;xor.b32 %r1010, %r1010, %r1011;
	// end inline asm
	// begin inline asm
	shf.r.wrap.b32 %r1013, %r1051, %r1051, 2;shf.r.wrap.b32 %r1014, %r1051, %r1051, 13;xor.b32 %r1013, %r1013, %r1014;shf.r.wrap.b32 %r1014, %r1051, %r1051, 22;xor.b32 %r1013, %r1013, %r1014;
	// end inline asm
	// begin inline asm
	lop3.b32 %r1016, %r1047, %r1033, %r1019, 0xCA;
	// end inline asm
	// begin inline asm
	lop3.b32 %r1020, %r1051, %r1037, %r1023, 0xE8;
	// end inline asm
	add.s32 	%r1909, %r1010, %r1005;
	add.s32 	%r1910, %r1909, %r1016;
	add.s32 	%r1911, %r1910, %r358;
	add.s32 	%r1912, %r1911, 1294757372;
	add.s32 	%r1913, %r1020, %r1013;
	add.s32 	%r1061, %r1912, %r1009;
	add.s32 	%r1065, %r1913, %r1912;
	// begin inline asm
	shf.r.wrap.b32 %r1024, %r1061, %r1061, 6;shf.r.wrap.b32 %r1025, %r1061, %r1061, 11;xor.b32 %r1024, %r1024, %r1025;shf.r.wrap.b32 %r1025, %r1061, %r1061, 25;xor.b32 %r1024, %r1024, %r1025;
	// end inline asm
	// begin inline asm
	shf.r.wrap.b32 %r1027, %r1065, %r1065, 2;shf.r.wrap.b32 %r1028, %r1065, %r1065, 13;xor.b32 %r1027, %r1027, %r1028;shf.r.wrap.b32 %r1028, %r1065, %r1065, 22;xor.b32 %r1027, %r1027, %r1028;
	// end inline asm
	// begin inline asm
	lop3.b32 %r1030, %r1061, %r1047, %r1033, 0xCA;
	// end inline asm
	// begin inline asm
	lop3.b32 %r1034, %r1065, %r1051, %r1037, 0xE8;
	// end inline asm
	add.s32 	%r1914, %r1024, %r1019;
	add.s32 	%r1915, %r1914, %r1030;
	add.s32 	%r1916, %r1915, %r370;
	add.s32 	%r1917, %r1916, 1396182291;
	add.s32 	%r1918, %r1034, %r1027;
	add.s32 	%r1075, %r1917, %r1023;
	add.s32 	%r1079, %r1918, %r1917;
	// begin inline asm
	shf.r.wrap.b32 %r1038, %r1075, %r1075, 6;shf.r.wrap.b32 %r1039, %r1075, %r1075, 11;xor.b32 %r1038, %r1038, %r1039;shf.r.wrap.b32 %r1039, %r1075, %r1075, 25;xor.b32 %r1038, %r1038, %r1039;
	// end inline asm
	// begin inline asm
	shf.r.wrap.b32 %r1041, %r1079, %r1079, 2;shf.r.wrap.b32 %r1042, %r1079, %r1079, 13;xor.b32 %r1041, %r1041, %r1042;shf.r.wrap.b32 %r1042, %r1079, %r1079, 22;xor.b32 %r1041, %r1041, %r1042;
	// end inline asm
	// begin inline asm
	lop3.b32 %r1044, %r1075, %r1061, %r1047, 0xCA;
	// end inline asm
	// begin inline asm
	lop3.b32 %r1048, %r1079, %r1065, %r1051, 0xE8;
	// end inline asm
	add.s32 	%r1919, %r1038, %r1033;
	add.s32 	%r1920, %r1919, %r1044;
	add.s32 	%r1921, %r1920, %r382;
	add.s32 	%r1922, %r1921, 1695183700;
	add.s32 	%r1923, %r1048, %r1041;
	add.s32 	%r1089, %r1922, %r1037;
	add.s32 	%r1093, %r1923, %r1922;
	// begin inline asm
	shf.r.wrap.b32 %r1052, %r1089, %r1089, 6;shf.r.wrap.b32 %r1053, %r1089, %r1089, 11;xor.b32 %r1052, %r1052, %r1053;shf.r.wrap.b32 %r1053, %r1089, %r1089, 25;xor.b32 %r1052, %r1052, %r1053;
	// end inline asm
	// begin inline asm
	shf.r.wrap.b32 %r1055, %r1093, %r1093, 2;shf.r.wrap.b32 %r1056, %r1093, %r1093, 13;xor.b32 %r1055, %r1055, %r1056;shf.r.wrap.b32 %r1056, %r1093, %r1093, 22;xor.b32 %r1055, %r1055, %r1056;
	// end inline asm
	// begin inline asm
	lop3.b32 %r1058, %r1089, %r1075, %r1061, 0xCA;
	// end inline asm
	// begin inline asm
	lop3.b32 %r1062, %r1093, %r1079, %r1065, 0xE8;
	// end inline asm
	add.s32 	%r1924, %r1052, %r1047;
	add.s32 	%r1925, %r1924, %r1058;
	add.s32 	%r1926, %r1925, %r394;
	add.s32 	%r1927, %r1926, 1986661051;
	add.s32 	%r1928, %r1062, %r1055;
	add.s32 	%r1103, %r1927, %r1051;
	add.s32 	%r1107, %r1928, %r1927;
	// begin inline asm
	shf.r.wrap.b32 %r1066, %r1103, %r1103, 6;shf.r.wrap.b32 %r1067, %r1103, %r1103, 11;xor.b32 %r1066, %r1066, %r1067;shf.r.wrap.b32 %r1067, %r1103, %r1103, 25;xor.b32 %r1066, %r1066, %r1067;
	// end inline asm
	// begin inline asm
	shf.r.wrap.b32 %r1069, %r1107, %r1107, 2;shf.r.wrap.b32 %r1070, %r1107, %r1107, 13;xor.b32 %r1069, %r1069, %r1070;shf.r.wrap.b32 %r1070, %r1107, %r1107, 22;xor.b32 %r1069, %r1069, %r1070;
	// end inline asm
	// begin inline asm
	lop3.b32 %r1072, %r1103, %r1089, %r1075, 0xCA;
	// end inline asm
	// begin inline asm
	lop3.b32 %r1076, %r1107, %r1093, %r1079, 0xE8;
	// end inline asm
	add.s32 	%r1929, %r1066, %r1061;
	add.s32 	%r1930, %r1929, %r1072;
	add.s32 	%r1931, %r1930, %r406;
	add.s32 	%r1932, %r1931, -2117940946;
	add.s32 	%r1933, %r1076, %r1069;
	add.s32 	%r1117, %r1932, %r1065;
	add.s32 	%r1121, %r1933, %r1932;
	// begin inline asm
	shf.r.wrap.b32 %r1080, %r1117, %r1117, 6;shf.r.wrap.b32 %r1081, %r1117, %r1117, 11;xor.b32 %r1080, %r1080, %r1081;shf.r.wrap.b32 %r1081, %r1117, %r1117, 25;xor.b32 %r1080, %r1080, %r1081;
	// end inline asm
	// begin inline asm
	shf.r.wrap.b32 %r1083, %r1121, %r1121, 2;shf.r.wrap.b32 %r1084, %r1121, %r1121, 13;xor.b32 %r1083, %r1083, %r1084;shf.r.wrap.b32 %r1084, %r1121, %r1121, 22;xor.b32 %r1083, %r1083, %r1084;
	// end inline asm
	// begin inline asm
	lop3.b32 %r1086, %r1117, %r1103, %r1089, 0xCA;
	// end inline asm
	// begin inline asm
	lop3.b32 %r1090, %r1121, %r1107, %r1093, 0xE8;
	// end inline asm
	add.s32 	%r1934, %r1080, %r1075;
	add.s32 	%r1935, %r1934, %r1086;
	add.s32 	%r1936, %r1935, %r418;
	add.s32 	%r1937, %r1936, -1838011259;
	add.s32 	%r1938, %r1090, %r1083;
	add.s32 	%r1131, %r1937, %r1079;
	add.s32 	%r1135, %r1938, %r1937;
	// begin inline asm
	shf.r.wrap.b32 %r1094, %r1131, %r1131, 6;shf.r.wrap.b32 %r1095, %r1131, %r1131, 11;xor.b32 %r1094, %r1094, %r1095;shf.r.wrap.b32 %r1095, %r1131, %r1131, 25;xor.b32 %r1094, %r1094, %r1095;
	// end inline asm
	// begin inline asm
	shf.r.wrap.b32 %r1097, %r1135, %r1135, 2;shf.r.wrap.b32 %r1098, %r1135, %r1135, 13;xor.b32 %r1097, %r1097, %r1098;shf.r.wrap.b32 %r1098, %r1135, %r1135, 22;xor.b32 %r1097, %r1097, %r1098;
	// end inline asm
	// begin inline asm
	lop3.b32 %r1100, %r1131, %r1117, %r1103, 0xCA;
	// end inline asm
	// begin inline asm
	lop3.b32 %r1104, %r1135, %r1121, %r1107, 0xE8;
	// end inline asm
	add.s32 	%r1939, %r1094, %r1089;
	add.s32 	%r1940, %r1939, %r1100;
	add.s32 	%r1941, %r1940, %r430;
	add.s32 	%r1942, %r1941, -1564481375;
	add.s32 	%r1943, %r1104, %r1097;
	add.s32 	%r1145, %r1942, %r1093;
	add.s32 	%r1149, %r1943, %r1942;
	// begin inline asm
	shf.r.wrap.b32 %r1108, %r1145, %r1145, 6;shf.r.wrap.b32 %r1109, %r1145, %r1145, 11;xor.b32 %r1108, %r1108, %r1109;shf.r.wrap.b32 %r1109, %r1145, %r1145, 25;xor.b32 %r1108, %r1108, %r1109;
	// end inline asm
	// begin inline asm
	shf.r.wrap.b32 %r1111, %r1149, %r1149, 2;shf.r.wrap.b32 %r1112, %r1149, %r1149, 13;xor.b32 %r1111, %r1111, %r1112;shf.r.wrap.b32 %r1112, %r1149, %r1149, 22;xor.b32 %r1111, %r1111, %r1112;
	// end inline asm
	// begin inline asm
	lop3.b32 %r1114, %r1145, %r1131, %r1117, 0xCA;
	// end inline asm
	// begin inline asm
	lop3.b32 %r1118, %r1149, %r1135, %r1121, 0xE8;
	// end inline asm
	add.s32 	%r1944, %r1108, %r1103;
	add.s32 	%r1945, %r1944, %r1114;
	add.s32 	%r1946, %r1945, %r442;
	add.s32 	%r1947, %r1946, -1474664885;
	add.s32 	%r1948, %r1118, %r1111;
	add.s32 	%r1159, %r1947, %r1107;
	add.s32 	%r1163, %r1948, %r1947;
	// begin inline asm
	shf.r.wrap.b32 %r1122, %r1159, %r1159, 6;shf.r.wrap.b32 %r1123, %r1159, %r1159, 11;xor.b32 %r1122, %r1122, %r1123;shf.r.wrap.b32 %r1123, %r1159, %r1159, 25;xor.b32 %r1122, %r1122, %r1123;
	// end inline asm
	// begin inline asm
	shf.r.wrap.b32 %r1125, %r1163, %r1163, 2;shf.r.wrap.b32 %r1126, %r1163, %r1163, 13;xor.b32 %r1125, %r1125, %r1126;shf.r.wrap.b32 %r1126, %r1163, %r1163, 22;xor.b32 %r1125, %r1125, %r1126;
	// end inline asm
	// begin inline asm
	lop3.b32 %r1128, %r1159, %r1145, %r1131, 0xCA;
	// end inline asm
	// begin inline asm
	lop3.b32 %r1132, %r1163, %r1149, %r1135, 0xE8;
	// end inline asm
	add.s32 	%r1949, %r1122, %r1117;
	add.s32 	%r1950, %r1949, %r1128;
	add.s32 	%r1951, %r1950, %r454;
	add.s32 	%r1952, %r1951, -1035236496;
	add.s32 	%r1953, %r1132, %r1125;
	add.s32 	%r1173, %r1952, %r1121;
	add.s32 	%r1177, %r1953, %r1952;
	// begin inline asm
	shf.r.wrap.b32 %r1136, %r1173, %r1173, 6;shf.r.wrap.b32 %r1137, %r1173, %r1173, 11;xor.b32 %r1136, %r1136, %r1137;shf.r.wrap.b32 %r1137, %r1173, %r1173, 25;xor.b32 %r1136, %r1136, %r1137;
	// end inline asm
	// begin inline asm
	shf.r.wrap.b32 %r1139, %r1177, %r1177, 2;shf.r.wrap.b32 %r1140, %r1177, %r1177, 13;xor.b32 %r1139, %r1139, %r1140;shf.r.wrap.b32 %r1140, %r1177, %r1177, 22;xor.b32 %r1139, %r1139, %r1140;
	// end inline asm
	// begin inline asm
	lop3.b32 %r1142, %r1173, %r1159, %r1145, 0xCA;
	// end inline asm
	// begin inline asm
	lop3.b32 %r1146, %r1177, %r1163, %r1149, 0xE8;
	// end inline asm
	add.s32 	%r1954, %r1136, %r1131;
	add.s32 	%r1955, %r1954, %r1142;
	add.s32 	%r1956, %r1955, %r466;
	add.s32 	%r1957, %r1956, -949202525;
	add.s32 	%r1958, %r1146, %r1139;
	add.s32 	%r1187, %r1957, %r1135;
	add.s32 	%r1191, %r1958, %r1957;
	// begin inline asm
	shf.r.wrap.b32 %r1150, %r1187, %r1187, 6;shf.r.wrap.b32 %r1151, %r1187, %r1187, 11;xor.b32 %r1150, %r1150, %r1151;shf.r.wrap.b32 %r1151, %r1187, %r1187, 25;xor.b32 %r1150, %r1150, %r1151;
	// end inline asm
	// begin inline asm
	shf.r.wrap.b32 %r1153, %r1191, %r1191, 2;shf.r.wrap.b32 %r1154, %r1191, %r1191, 13;xor.b32 %r1153, %r1153, %r1154;shf.r.wrap.b32 %r1154, %r1191, %r1191, 22;xor.b32 %r1153, %r1153, %r1154;
	// end inline asm
	// begin inline asm
	lop3.b32 %r1156, %r1187, %r1173, %r1159, 0xCA;
	// end inline asm
	// begin inline asm
	lop3.b32 %r1160, %r1191, %r1177, %r1163, 0xE8;
	// end inline asm
	add.s32 	%r1959, %r1150, %r1145;
	add.s32 	%r1960, %r1959, %r1156;
	add.s32 	%r1961, %r1960, %r478;
	add.s32 	%r1962, %r1961, -778901479;
	add.s32 	%r1963, %r1160, %r1153;
	add.s32 	%r1201, %r1962, %r1149;
	add.s32 	%r1205, %r1963, %r1962;
	// begin inline asm
	shf.r.wrap.b32 %r1164, %r1201, %r1201, 6;shf.r.wrap.b32 %r1165, %r1201, %r1201, 11;xor.b32 %r1164, %r1164, %r1165;shf.r.wrap.b32 %r1165, %r1201, %r1201, 25;xor.b32 %r1164, %r1164, %r1165;
	// end inline asm
	// begin inline asm
	shf.r.wrap.b32 %r1167, %r1205, %r1205, 2;shf.r.wrap.b32 %r1168, %r1205, %r1205, 13;xor.b32 %r1167, %r1167, %r1168;shf.r.wrap.b32 %r1168, %r1205, %r1205, 22;xor.b32 %r1167, %r1167, %r1168;
	// end inline asm
	// begin inline asm
	lop3.b32 %r1170, %r1201, %r1187, %r1173, 0xCA;
	// end inline asm
	// begin inline asm
	lop3.b32 %r1174, %r1205, %r1191, %r1177, 0xE8;
	// end inline asm
	add.s32 	%r1964, %r1164, %r1159;
	add.s32 	%r1965, %r1964, %r1170;
	add.s32 	%r1966, %r1965, %r490;
	add.s32 	%r1967, %r1966, -694614492;
	add.s32 	%r1968, %r1174, %r1167;
	add.s32 	%r1215, %r1967, %r1163;
	add.s32 	%r1219, %r1968, %r1967;
	// begin inline asm
	shf.r.wrap.b32 %r1178, %r1215, %r1215, 6;shf.r.wrap.b32 %r1179, %r1215, %r1215, 11;xor.b32 %r1178, %r1178, %r1179;shf.r.wrap.b32 %r1179, %r1215, %r1215, 25;xor.b32 %r1178, %r1178, %r1179;
	// end inline asm
	// begin inline asm
	shf.r.wrap.b32 %r1181, %r1219, %r1219, 2;shf.r.wrap.b32 %r1182, %r1219, %r1219, 13;xor.b32 %r1181, %r1181, %r1182;shf.r.wrap.b32 %r1182, %r1219, %r1219, 22;xor.b32 %r1181, %r1181, %r1182;
	// end inline asm
	// begin inline asm
	lop3.b32 %r1184, %r1215, %r1201, %r1187, 0xCA;
	// end inline asm
	// begin inline asm
	lop3.b32 %r1188, %r1219, %r1205, %r1191, 0xE8;
	// end inline asm
	add.s32 	%r1969, %r1178, %r1173;
	add.s32 	%r1970, %r1969, %r1184;
	add.s32 	%r1971, %r1970, %r502;
	add.s32 	%r1972, %r1971, -200395387;
	add.s32 	%r1973, %r1188, %r1181;
	add.s32 	%r1229, %r1972, %r1177;
	add.s32 	%r1233, %r1973, %r1972;
	// begin inline asm
	shf.r.wrap.b32 %r1192, %r1229, %r1229, 6;shf.r.wrap.b32 %r1193, %r1229, %r1229, 11;xor.b32 %r1192, %r1192, %r1193;shf.r.wrap.b32 %r1193, %r1229, %r1229, 25;xor.b32 %r1192, %r1192, %r1193;
	// end inline asm
	// begin inline asm
	shf.r.wrap.b32 %r1195, %r1233, %r1233, 2;shf.r.wrap.b32 %r1196, %r1233, %r1233, 13;xor.b32 %r1195, %r1195, %r1196;shf.r.wrap.b32 %r1196, %r1233, %r1233, 22;xor.b32 %r1195, %r1195, %r1196;
	// end inline asm
	// begin inline asm
	lop3.b32 %r1198, %r1229, %r1215, %r1201, 0xCA;
	// end inline asm
	// begin inline asm
	lop3.b32 %r1202, %r1233, %r1219, %r1205, 0xE8;
	// end inline asm
	add.s32 	%r1974, %r1192, %r1187;
	add.s32 	%r1975, %r1974, %r1198;
	add.s32 	%r1976, %r1975, %r514;
	add.s32 	%r1977, %r1976, 275423344;
	add.s32 	%r1978, %r1202, %r1195;
	add.s32 	%r1243, %r1977, %r1191;
	add.s32 	%r1247, %r1978, %r1977;
	// begin inline asm
	shf.r.wrap.b32 %r1206, %r1243, %r1243, 6;shf.r.wrap.b32 %r1207, %r1243, %r1243, 11;xor.b32 %r1206, %r1206, %r1207;shf.r.wrap.b32 %r1207, %r1243, %r1243, 25;xor.b32 %r1206, %r1206, %r1207;
	// end inline asm
	// begin inline asm
	shf.r.wrap.b32 %r1209, %r1247, %r1247, 2;shf.r.wrap.b32 %r1210, %r1247, %r1247, 13;xor.b32 %r1209, %r1209, %r1210;shf.r.wrap.b32 %r1210, %r1247, %r1247, 22;xor.b32 %r1209, %r1209, %r1210;
	// end inline asm
	// begin inline asm
	lop3.b32 %r1212, %r1243, %r1229, %r1215, 0xCA;
	// end inline asm
	// begin inline asm
	lop3.b32 %r1216, %r1247, %r1233, %r1219, 0xE8;
	// end inline asm
	add.s32 	%r1979, %r1206, %r1201;
	add.s32 	%r1980, %r1979, %r1212;
	add.s32 	%r1981, %r1980, %r526;
	add.s32 	%r1982, %r1981, 430227734;
	add.s32 	%r1983, %r1216, %r1209;
	add.s32 	%r1257, %r1982, %r1205;
	add.s32 	%r1261, %r1983, %r1982;
	// begin inline asm
	shf.r.wrap.b32 %r1220, %r1257, %r1257, 6;shf.r.wrap.b32 %r1221, %r1257, %r1257, 11;xor.b32 %r1220, %r1220, %r1221;shf.r.wrap.b32 %r1221, %r1257, %r1257, 25;xor.b32 %r1220, %r1220, %r1221;
	// end inline asm
	// begin inline asm
	shf.r.wrap.b32 %r1223, %r1261, %r1261, 2;shf.r.wrap.b32 %r1224, %r1261, %r1261, 13;xor.b32 %r1223, %r1223, %r1224;shf.r.wrap.b32 %r1224, %r1261, %r1261, 22;xor.b32 %r1223, %r1223, %r1224;
	// end inline asm
	// begin inline asm
	lop3.b32 %r1226, %r1257, %r1243, %r1229, 0xCA;
	// end inline asm
	// begin inline asm
	lop3.b32 %r1230, %r1261, %r1247, %r1233, 0xE8;
	// end inline asm
	add.s32 	%r1984, %r1220, %r1215;
	add.s32 	%r1985, %r1984, %r1226;
	add.s32 	%r1986, %r1985, %r388;
	add.s32 	%r1987, %r1986, 506948616;
	add.s32 	%r1988, %r1230, %r1223;
	add.s32 	%r1271, %r1987, %r1219;
	add.s32 	%r1275, %r1988, %r1987;
	// begin inline asm
	shf.r.wrap.b32 %r1234, %r1271, %r1271, 6;shf.r.wrap.b32 %r1235, %r1271, %r1271, 11;xor.b32 %r1234, %r1234, %r1235;shf.r.wrap.b32 %r1235, %r1271, %r1271, 25;xor.b32 %r1234, %r1234, %r1235;
	// end inline asm
	// begin inline asm
	shf.r.wrap.b32 %r1237, %r1275, %r1275, 2;shf.r.wrap.b32 %r1238, %r1275, %r1275, 13;xor.b32 %r1237, %r1237, %r1238;shf.r.wrap.b32 %r1238, %r1275, %r1275, 22;xor.b32 %r1237, %r1237, %r1238;
	// end inline asm
	// begin inline asm
	lop3.b32 %r1240, %r1271, %r1257, %r1243, 0xCA;
	// end inline asm
	// begin inline asm
	lop3.b32 %r1244, %r1275, %r1261, %r1247, 0xE8;
	// end inline asm
	add.s32 	%r1989, %r1234, %r1229;
	add.s32 	%r1990, %r1989, %r1240;
	add.s32 	%r1991, %r1990, %r400;
	add.s32 	%r1992, %r1991, 659060556;
	add.s32 	%r1993, %r1244, %r1237;
	add.s32 	%r1285, %r1992, %r1233;
	add.s32 	%r1289, %r1993, %r1992;
	// begin inline asm
	shf.r.wrap.b32 %r1248, %r1285, %r1285, 6;shf.r.wrap.b32 %r1249, %r1285, %r1285, 11;xor.b32 %r1248, %r1248, %r1249;shf.r.wrap.b32 %r1249, %r1285, %r1285, 25;xor.b32 %r1248, %r1248, %r1249;
	// end inline asm
	// begin inline asm
	shf.r.wrap.b32 %r1251, %r1289, %r1289, 2;shf.r.wrap.b32 %r1252, %r1289, %r1289, 13;xor.b32 %r1251, %r1251, %r1252;shf.r.wrap.b32 %r1252, %r1289, %r1289, 22;xor.b32 %r1251, %r1251, %r1252;
	// end inline asm
	// begin inline asm
	lop3.b32 %r1254, %r1285, %r1271, %r1257, 0xCA;
	// end inline asm
	// begin inline asm
	lop3.b32 %r1258, %r1289, %r1275, %r1261, 0xE8;
	// end inline asm
	add.s32 	%r1994, %r1248, %r1243;
	add.s32 	%r1995, %r1994, %r1254;
	add.s32 	%r1996, %r1995, %r412;
	add.s32 	%r1997, %r1996, 883997877;
	add.s32 	%r1998, %r1258, %r1251;
	add.s32 	%r1299, %r1997, %r1247;
	add.s32 	%r1303, %r1998, %r1997;
	// begin inline asm
	shf.r.wrap.b32 %r1262, %r1299, %r1299, 6;shf.r.wrap.b32 %r1263, %r1299, %r1299, 11;xor.b32 %r1262, %r1262, %r1263;shf.r.wrap.b32 %r1263, %r1299, %r1299, 25;xor.b32 %r1262, %r1262, %r1263;
	// end inline asm
	// begin inline asm
	shf.r.wrap.b32 %r1265, %r1303, %r1303, 2;shf.r.wrap.b32 %r1266, %r1303, %r1303, 13;xor.b32 %r1265, %r1265, %r1266;shf.r.wrap.b32 %r1266, %r1303, %r1303, 22;xor.b32 %r1265, %r1265, %r1266;
	// end inline asm
	// begin inline asm
	lop3.b32 %r1268, %r1299, %r1285, %r1271, 0xCA;
	// end inline asm
	// begin inline asm
	lop3.b32 %r1272, %r1303, %r1289, %r1275, 0xE8;
	// end inline asm
	add.s32 	%r1999, %r1262, %r1257;
	add.s32 	%r2000, %r1999, %r1268;
	add.s32 	%r2001, %r2000, %r424;
	add.s32 	%r2002, %r2001, 958139571;
	add.s32 	%r2003, %r1272, %r1265;
	add.s32 	%r1313, %r2002, %r1261;
	add.s32 	%r1317, %r2003, %r2002;
	// begin inline asm
	shf.r.wrap.b32 %r1276, %r1313, %r1313, 6;shf.r.wrap.b32 %r1277, %r1313, %r1313, 11;xor.b32 %r1276, %r1276, %r1277;shf.r.wrap.b32 %r1277, %r1313, %r1313, 25;xor.b32 %r1276, %r1276, %r1277;
	// end inline asm
	// begin inline asm
	shf.r.wrap.b32 %r1279, %r1317, %r1317, 2;shf.r.wrap.b32 %r1280, %r1317, %r1317, 13;xor.b32 %r1279, %r1279, %r1280;shf.r.wrap.b32 %r1280, %r1317, %r1317, 22;xor.b32 %r1279, %r1279, %r1280;
	// end inline asm
	// begin inline asm
	lop3.b32 %r1282, %r1313, %r1299, %r1285, 0xCA;
	// end inline asm
	// begin inline asm
	lop3.b32 %r1286, %r1317, %r1303, %r1289, 0xE8;
	// end inline asm
	add.s32 	%r2004, %r1276, %r1271;
	add.s32 	%r2005, %r2004, %r1282;
	add.s32 	%r2006, %r2005, %r436;
	add.s32 	%r2007, %r2006, 1322822218;
	add.s32 	%r2008, %r1286, %r1279;
	add.s32 	%r1327, %r2007, %r1275;
	add.s32 	%r1331, %r2008, %r2007;
	// begin inline asm
	shf.r.wrap.b32 %r1290, %r1327, %r1327, 6;shf.r.wrap.b32 %r1291, %r1327, %r1327, 11;xor.b32 %r1290, %r1290, %r1291;shf.r.wrap.b32 %r1291, %r1327, %r1327, 25;xor.b32 %r1290, %r1290, %r1291;
	// end inline asm
	// begin inline asm
	shf.r.wrap.b32 %r1293, %r1331, %r1331, 2;shf.r.wrap.b32 %r1294, %r1331, %r1331, 13;xor.b32 %r1293, %r1293, %r1294;shf.r.wrap.b32 %r1294, %r1331, %r1331, 22;xor.b32 %r1293, %r1293, %r1294;
	// end inline asm
	// begin inline asm
	lop3.b32 %r1296, %r1327, %r1313, %r1299, 0xCA;
	// end inline asm
	// begin inline asm
	lop3.b32 %r1300, %r1331, %r1317, %r1303, 0xE8;
	// end inline asm
	add.s32 	%r2009, %r1290, %r1285;
	add.s32 	%r2010, %r2009, %r1296;
	add.s32 	%r2011, %r2010, %r448;
	add.s32 	%r2012, %r2011, 1537002063;
	add.s32 	%r2013, %r1300, %r1293;
	add.s32 	%r1341, %r2012, %r1289;
	add.s32 	%r1345, %r2013, %r2012;
	// begin inline asm
	shf.r.wrap.b32 %r1304, %r1341, %r1341, 6;shf.r.wrap.b32 %r1305, %r1341, %r1341, 11;xor.b32 %r1304, %r1304, %r1305;shf.r.wrap.b32 %r1305, %r1341, %r1341, 25;xor.b32 %r1304, %r1304, %r1305;
	// end inline asm
	// begin inline asm
	shf.r.wrap.b32 %r1307, %r1345, %r1345, 2;shf.r.wrap.b32 %r1308, %r1345, %r1345, 13;xor.b32 %r1307, %r1307, %r1308;shf.r.wrap.b32 %r1308, %r1345, %r1345, 22;xor.b32 %r1307, %r1307, %r1308;
	// end inline asm
	// begin inline asm
	lop3.b32 %r1310, %r1341, %r1327, %r1313, 0xCA;
	// end inline asm
	// begin inline asm
	lop3.b32 %r1314, %r1345, %r1331, %r1317, 0xE8;
	// end inline asm
	add.s32 	%r2014, %r1304, %r1299;
	add.s32 	%r2015, %r2014, %r1310;
	add.s32 	%r2016, %r2015, %r460;
	add.s32 	%r2017, %r2016, 1747873779;
	add.s32 	%r2018, %r1314, %r1307;
	add.s32 	%r1355, %r2017, %r1303;
	add.s32 	%r1359, %r2018, %r2017;
	// begin inline asm
	shf.r.wrap.b32 %r1318, %r1355, %r1355, 6;shf.r.wrap.b32 %r1319, %r1355, %r1355, 11;xor.b32 %r1318, %r1318, %r1319;shf.r.wrap.b32 %r1319, %r1355, %r1355, 25;xor.b32 %r1318, %r1318, %r1319;
	// end inline asm
	// begin inline asm
	shf.r.wrap.b32 %r1321, %r1359, %r1359, 2;shf.r.wrap.b32 %r1322, %r1359, %r1359, 13;xor.b32 %r1321, %r1321, %r1322;shf.r.wrap.b32 %r1322, %r1359, %r1359, 22;xor.b32 %r1321, %r1321, %r1322;
	// end inline asm
	// begin inline asm
	lop3.b32 %r1324, %r1355, %r1341, %r1327, 0xCA;
	// end inline asm
	// begin inline asm
	lop3.b32 %r1328, %r1359, %r1345, %r1331, 0xE8;
	// end inline asm
	add.s32 	%r2019, %r1318, %r1313;
	add.s32 	%r2020, %r2019, %r1324;
	add.s32 	%r2021, %r2020, %r472;
	add.s32 	%r2022, %r2021, 1955562222;
	add.s32 	%r2023, %r1328, %r1321;
	add.s32 	%r1369, %r2022, %r1317;
	add.s32 	%r1373, %r2023, %r2022;
	// begin inline asm
	shf.r.wrap.b32 %r1332, %r1369, %r1369, 6;shf.r.wrap.b32 %r1333, %r1369, %r1369, 11;xor.b32 %r1332, %r1332, %r1333;shf.r.wrap.b32 %r1333, %r1369, %r1369, 25;xor.b32 %r1332, %r1332, %r1333;
	// end inline asm
	// begin inline asm
	shf.r.wrap.b32 %r1335, %r1373, %r1373, 2;shf.r.wrap.b32 %r1336, %r1373, %r1373, 13;xor.b32 %r1335, %r1335, %r1336;shf.r.wrap.b32 %r1336, %r1373, %r1373, 22;xor.b32 %r1335, %r1335, %r1336;
	// end inline asm
	// begin inline asm
	lop3.b32 %r1338, %r1369, %r1355, %r1341, 0xCA;
	// end inline asm
	// begin inline asm
	lop3.b32 %r1342, %r1373, %r1359, %r1345, 0xE8;
	// end inline asm
	add.s32 	%r2024, %r1332, %r1327;
	add.s32 	%r2025, %r2024, %r1338;
	add.s32 	%r2026, %r2025, %r484;
	add.s32 	%r2027, %r2026, 2024104815;
	add.s32 	%r2028, %r1342, %r1335;
	add.s32 	%r1383, %r2027, %r1331;
	add.s32 	%r1387, %r2028, %r2027;
	// begin inline asm
	shf.r.wrap.b32 %r1346, %r1383, %r1383, 6;shf.r.wrap.b32 %r1347, %r1383, %r1383, 11;xor.b32 %r1346, %r1346, %r1347;shf.r.wrap.b32 %r1347, %r1383, %r1383, 25;xor.b32 %r1346, %r1346, %r1347;
	// end inline asm
	// begin inline asm
	shf.r.wrap.b32 %r1349, %r1387, %r1387, 2;shf.r.wrap.b32 %r1350, %r1387, %r1387, 13;xor.b32 %r1349, %r1349, %r1350;shf.r.wrap.b32 %r1350, %r1387, %r1387, 22;xor.b32 %r1349, %r1349, %r1350;
	// end inline asm
	// begin inline asm
	lop3.b32 %r1352, %r1383, %r1369, %r1355, 0xCA;
	// end inline asm
	// begin inline asm
	lop3.b32 %r1356, %r1387, %r1373, %r1359, 0xE8;
	// end inline asm
	add.s32 	%r2029, %r1346, %r1341;
	add.s32 	%r2030, %r2029, %r1352;
	add.s32 	%r2031, %r2030, %r496;
	add.s32 	%r2032, %r2031, -2067236844;
	add.s32 	%r2033, %r1356, %r1349;
	add.s32 	%r1397, %r2032, %r1345;
	add.s32 	%r1401, %r2033, %r2032;
	// begin inline asm
	shf.r.wrap.b32 %r1360, %r1397, %r1397, 6;shf.r.wrap.b32 %r1361, %r1397, %r1397, 11;xor.b32 %r1360, %r1360, %r1361;shf.r.wrap.b32 %r1361, %r1397, %r1397, 25;xor.b32 %r1360, %r1360, %r1361;
	// end inline asm
	// begin inline asm
	shf.r.wrap.b32 %r1363, %r1401, %r1401, 2;shf.r.wrap.b32 %r1364, %r1401, %r1401, 13;xor.b32 %r1363, %r1363, %r1364;shf.r.wrap.b32 %r1364, %r1401, %r1401, 22;xor.b32 %r1363, %r1363, %r1364;
	// end inline asm
	// begin inline asm
	lop3.b32 %r1366, %r1397, %r1383, %r1369, 0xCA;
	// end inline asm
	// begin inline asm
	lop3.b32 %r1370, %r1401, %r1387, %r1373, 0xE8;
	// end inline asm
	add.s32 	%r2034, %r1360, %r1355;
	add.s32 	%r2035, %r2034, %r1366;
	add.s32 	%r2036, %r2035, %r508;
	add.s32 	%r2037, %r2036, -1933114872;
	add.s32 	%r2038, %r1370, %r1363;
	add.s32 	%r1411, %r2037, %r1359;
	add.s32 	%r1415, %r2038, %r2037;
	// begin inline asm
	shf.r.wrap.b32 %r1374, %r1411, %r1411, 6;shf.r.wrap.b32 %r1375, %r1411, %r1411, 11;xor.b32 %r1374, %r1374, %r1375;shf.r.wrap.b32 %r1375, %r1411, %r1411, 25;xor.b32 %r1374, %r1374, %r1375;
	// end inline asm
	// begin inline asm
	shf.r.wrap.b32 %r1377, %r1415, %r1415, 2;shf.r.wrap.b32 %r1378, %r1415, %r1415, 13;xor.b32 %r1377, %r1377, %r1378;shf.r.wrap.b32 %r1378, %r1415, %r1415, 22;xor.b32 %r1377, %r1377, %r1378;
	// end inline asm
	// begin inline asm
	lop3.b32 %r1380, %r1411, %r1397, %r1383, 0xCA;
	// end inline asm
	// begin inline asm
	lop3.b32 %r1384, %r1415, %r1401, %r1387, 0xE8;
	// end inline asm
	add.s32 	%r2039, %r1374, %r1369;
	add.s32 	%r2040, %r2039, %r1380;
	add.s32 	%r2041, %r2040, %r520;
	add.s32 	%r2042, %r2041, -1866530822;
	add.s32 	%r2043, %r1384, %r1377;
	add.s32 	%r1425, %r2042, %r1373;
	add.s32 	%r1429, %r2043, %r2042;
	// begin inline asm
	shf.r.wrap.b32 %r1388, %r1425, %r1425, 6;shf.r.wrap.b32 %r1389, %r1425, %r1425, 11;xor.b32 %r1388, %r1388, %r1389;shf.r.wrap.b32 %r1389, %r1425, %r1425, 25;xor.b32 %r1388, %r1388, %r1389;
	// end inline asm
	// begin inline asm
	shf.r.wrap.b32 %r1391, %r1429, %r1429, 2;shf.r.wrap.b32 %r1392, %r1429, %r1429, 13;xor.b32 %r1391, %r1391, %r1392;shf.r.wrap.b32 %r1392, %r1429, %r1429, 22;xor.b32 %r1391, %r1391, %r1392;
	// end inline asm
	// begin inline asm
	lop3.b32 %r1394, %r1425, %r1411, %r1397, 0xCA;
	// end inline asm
	// begin inline asm
	lop3.b32 %r1398, %r1429, %r1415, %r1401, 0xE8;
	// end inline asm
	add.s32 	%r2044, %r1388, %r1383;
	add.s32 	%r2045, %r2044, %r1394;
	add.s32 	%r2046, %r2045, %r532;
	add.s32 	%r2047, %r2046, -1538233109;
	add.s32 	%r2048, %r1398, %r1391;
	add.s32 	%r1424, %r2047, %r1387;
	add.s32 	%r1428, %r2048, %r2047;
	// begin inline asm
	shf.r.wrap.b32 %r1402, %r1424, %r1424, 6;shf.r.wrap.b32 %r1403, %r1424, %r1424, 11;xor.b32 %r1402, %r1402, %r1403;shf.r.wrap.b32 %r1403, %r1424, %r1424, 25;xor.b32 %r1402, %r1402, %r1403;
	// end inline asm
	// begin inline asm
	shf.r.wrap.b32 %r1405, %r1428, %r1428, 2;shf.r.wrap.b32 %r1406, %r1428, %r1428, 13;xor.b32 %r1405, %r1405, %r1406;shf.r.wrap.b32 %r1406, %r1428, %r1428, 22;xor.b32 %r1405, %r1405, %r1406;
	// end inline asm
	// begin inline asm
	lop3.b32 %r1408, %r1424, %r1425, %r1411, 0xCA;
	// end inline asm
	// begin inline asm
	lop3.b32 %r1412, %r1428, %r1429, %r1415, 0xE8;
	// end inline asm
	add.s32 	%r2049, %r1402, %r1397;
	add.s32 	%r2050, %r2049, %r1408;
	add.s32 	%r2051, %r2050, %r1749;
	add.s32 	%r2052, %r2051, -1090935817;
	add.s32 	%r2053, %r1412, %r1405;
	add.s32 	%r1423, %r2052, %r1401;
	add.s32 	%r1427, %r2053, %r2052;
	// begin inline asm
	shf.r.wrap.b32 %r1416, %r1423, %r1423, 6;shf.r.wrap.b32 %r1417, %r1423, %r1423, 11;xor.b32 %r1416, %r1416, %r1417;shf.r.wrap.b32 %r1417, %r1423, %r1423, 25;xor.b32 %r1416, %r1416, %r1417;
	// end inline asm
	// begin inline asm
	shf.r.wrap.b32 %r1419, %r1427, %r1427, 2;shf.r.wrap.b32 %r1420, %r1427, %r1427, 13;xor.b32 %r1419, %r1419, %r1420;shf.r.wrap.b32 %r1420, %r1427, %r1427, 22;xor.b32 %r1419, %r1419, %r1420;
	// end inline asm
	// begin inline asm
	lop3.b32 %r1422, %r1423, %r1424, %r1425, 0xCA;
	// end inline asm
	// begin inline asm
	lop3.b32 %r1426, %r1427, %r1428, %r1429, 0xE8;
	// end inline asm
	add.s32 	%r2054, %r1416, %r1411;
	add.s32 	%r2055, %r2054, %r1422;
	add.s32 	%r2056, %r2055, %r1758;
	add.s32 	%r2057, %r2056, -965641998;
	add.s32 	%r2058, %r1426, %r1419;
	add.s32 	%r2059, %r2057, %r1415;
	add.s32 	%r2060, %r2058, %r2057;
	add.s32 	%r2061, %r2060, 1779033703;
	add.s32 	%r2062, %r1427, -1150833019;
	add.s32 	%r2063, %r1428, 1013904242;
	add.s32 	%r2064, %r1429, -1521486534;
	add.s32 	%r2065, %r2059, 1359893119;
	add.s32 	%r2066, %r1423, -1694144372;
	add.s32 	%r2067, %r1424, 528734635;
	add.s32 	%r2068, %r1425, 1541459225;
	shr.u32 	%r2069, %r2061, 24;
	shr.u32 	%r2070, %r2061, 16;
	shr.u32 	%r2071, %r2061, 8;
	shr.u32 	%r2072, %r2062, 24;
	shr.u32 	%r2073, %r2062, 16;
	shr.u32 	%r2074, %r2062, 8;
	shr.u32 	%r2075, %r2063, 24;
	shr.u32 	%r2076, %r2063, 16;
	shr.u32 	%r2077, %r2063, 8;
	shr.u32 	%r2078, %r2064, 24;
	shr.u32 	%r2079, %r2064, 16;
	shr.u32 	%r2080, %r2064, 8;
	shr.u32 	%r2081, %r2065, 24;
	shr.u32 	%r2082, %r2065, 16;
	shr.u32 	%r2083, %r2065, 8;
	shr.u32 	%r2084, %r2066, 24;
	shr.u32 	%r2085, %r2066, 16;
	shr.u32 	%r2086, %r2066, 8;
	shr.u32 	%r2087, %r2067, 24;
	shr.u32 	%r2088, %r2067, 16;
	shr.u32 	%r2089, %r2067, 8;
	shr.u32 	%r2090, %r2068, 24;
	shr.u32 	%r2091, %r2068, 16;
	shr.u32 	%r2092, %r2068, 8;
	mov.u64 	%rd13, $str$1;
	cvta.global.u64 	%rd14, %rd13;
	{ // callseq 0, 0
	.param .b64 param0;
	st.param.b64 	[param0], %rd14;
	.param .b64 param1;
	st.param.b64 	[param1], 0;
	.param .b32 retval0;
	call.uni (retval0), 
	vprintf, 
	(
	param0, 
	param1
	);
	ld.param.b32 	%r2093, [retval0];
	} // callseq 0
	add.u64 	%rd15, %SP, 8;
	add.u64 	%rd16, %SPL, 8;
	st.local.u64 	[%rd16], %rd11;
	mov.u64 	%rd17, $str$2;
	cvta.global.u64 	%rd18, %rd17;
	{ // callseq 1, 0
	.param .b64 param0;
	st.param.b64 	[param0], %rd18;
	.param .b64 param1;
	st.param.b64 	[param1], %rd15;
	.param .b32 retval0;
	call.uni (retval0), 
	vprintf, 
	(
	param0, 
	param1
	);
	ld.param.b32 	%r2095, [retval0];
	} // callseq 1
	ld.shared.u8 	%r2097, [_ZZ30find_passwords_optimized_multiPKhS0_iPyiyE11shared_salt];
	st.local.u32 	[%rd16], %r2097;
	mov.u64 	%rd19, $str$3;
	cvta.global.u64 	%rd20, %rd19;
	{ // callseq 2, 0
	.param .b64 param0;
	st.param.b64 	[param0], %rd20;
	.param .b64 param1;
	st.param.b64 	[param1], %rd15;
	.param .b32 retval0;
	call.uni (retval0), 
	vprintf, 
	(
	param0, 
	param1
	);
	ld.param.b32 	%r2098, [retval0];
	} // callseq 2
	ld.shared.u8 	%r2100, [_ZZ30find_passwords_optimized_multiPKhS0_iPyiyE11shared_salt+1];
	st.local.u32 	[%rd16], %r2100;
	{ // callseq 3, 0
	.param .b64 param0;
	st.param.b64 	[param0], %rd20;
	.param .b64 param1;
	st.param.b64 	[param1], %rd15;
	.param .b32 retval0;
	call.uni (retval0), 
	vprintf, 
	(
	param0, 
	param1
	);
	ld.param.b32 	%r2101, [retval0];
	} // callseq 3
	ld.shared.u8 	%r2103, [_ZZ30find_passwords_optimized_multiPKhS0_iPyiyE11shared_salt+2];
	st.local.u32 	[%rd16], %r2103;
	{ // callseq 4, 0
	.param .b64 param0;
	st.param.b64 	[param0], %rd20;
	.param .b64 param1;
	st.param.b64 	[param1], %rd15;
	.param .b32 retval0;
	call.uni (retval0), 
	vprintf, 
	(
	param0, 
	param1
	);
	ld.param.b32 	%r2104, [retval0];
	} // callseq 4
	ld.shared.u8 	%r2106, [_ZZ30find_passwords_optimized_multiPKhS0_iPyiyE11shared_salt+3];
	st.local.u32 	[%rd16], %r2106;
	{ // callseq 5, 0
	.param .b64 param0;
	st.param.b64 	[param0], %rd20;
	.param .b64 param1;
	st.param.b64 	[param1], %rd15;
	.param .b32 retval0;
	call.uni (retval0), 
	vprintf, 
	(
	param0, 
	param1
	);
	ld.param.b32 	%r2107, [retval0];
	} // callseq 5
	ld.shared.u8 	%r2109, [_ZZ30find_passwords_optimized_multiPKhS0_iPyiyE11shared_salt+4];
	st.local.u32 	[%rd16], %r2109;
	{ // callseq 6, 0
	.param .b64 param0;
	st.param.b64 	[param0], %rd20;
	.param .b64 param1;
	st.param.b64 	[param1], %rd15;
	.param .b32 retval0;
	call.uni (retval0), 
	vprintf, 
	(
	param0, 
	param1
	);
	ld.param.b32 	%r2110, [retval0];
	} // callseq 6
	ld.shared.u8 	%r2112, [_ZZ30find_passwords_optimized_multiPKhS0_iPyiyE11shared_salt+5];
	st.local.u32 	[%rd16], %r2112;
	{ // callseq 7, 0
	.param .b64 param0;
	st.param.b64 	[param0], %rd20;
	.param .b64 param1;
	st.param.b64 	[param1], %rd15;
	.param .b32 retval0;
	call.uni (retval0), 
	vprintf, 
	(
	param0, 
	param1
	);
	ld.param.b32 	%r2113, [retval0];
	} // callseq 7
	ld.shared.u8 	%r2115, [_ZZ30find_passwords_optimized_multiPKhS0_iPyiyE11shared_salt+6];
	st.local.u32 	[%rd16], %r2115;
	{ // callseq 8, 0
	.param .b64 param0;
	st.param.b64 	[param0], %rd20;
	.param .b64 param1;
	st.param.b64 	[param1], %rd15;
	.param .b32 retval0;
	call.uni (retval0), 
	vprintf, 
	(
	param0, 
	param1
	);
	ld.param.b32 	%r2116, [retval0];
	} // callseq 8
	ld.shared.u8 	%r2118, [_ZZ30find_passwords_optimized_multiPKhS0_iPyiyE11shared_salt+7];
	st.local.u32 	[%rd16], %r2118;
	{ // callseq 9, 0
	.param .b64 param0;
	st.param.b64 	[param0], %rd20;
	.param .b64 param1;
	st.param.b64 	[param1], %rd15;
	.param .b32 retval0;
	call.uni (retval0), 
	vprintf, 
	(
	param0, 
	param1
	);
	ld.param.b32 	%r2119, [retval0];
	} // callseq 9
	mov.u64 	%rd21, $str$4;
	cvta.global.u64 	%rd22, %rd21;
	{ // callseq 10, 0
	.param .b64 param0;
	st.param.b64 	[param0], %rd22;
	.param .b64 param1;
	st.param.b64 	[param1], 0;
	.param .b32 retval0;
	call.uni (retval0), 
	vprintf, 
	(
	param0, 
	param1
	);
	ld.param.b32 	%r2121, [retval0];
	} // callseq 10
	st.local.u32 	[%rd16], %r2069;
	{ // callseq 11, 0
	.param .b64 param0;
	st.param.b64 	[param0], %rd20;
	.param .b64 param1;
	st.param.b64 	[param1], %rd15;
	.param .b32 retval0;
	call.uni (retval0), 
	vprintf, 
	(
	param0, 
	param1
	);
	ld.param.b32 	%r2123, [retval0];
	} // callseq 11
	and.b32  	%r2125, %r2070, 255;
	st.local.u32 	[%rd16], %r2125;
	{ // callseq 12, 0
	.param .b64 param0;
	st.param.b64 	[param0], %rd20;
	.param .b64 param1;
	st.param.b64 	[param1], %rd15;
	.param .b32 retval0;
	call.uni (retval0), 
	vprintf, 
	(
	param0, 
	param1
	);
	ld.param.b32 	%r2126, [retval0];
	} // callseq 12
	and.b32  	%r2128, %r2071, 255;
	st.local.u32 	[%rd16], %r2128;
	{ // callseq 13, 0
	.param .b64 param0;
	st.param.b64 	[param0], %rd20;
	.param .b64 param1;
	st.param.b64 	[param1], %rd15;
	.param .b32 retval0;
	call.uni (retval0), 
	vprintf, 
	(
	param0, 
	param1
	);
	ld.param.b32 	%r2129, [retval0];
	} // callseq 13
	and.b32  	%r2131, %r2061, 255;
	st.local.u32 	[%rd16], %r2131;
	{ // callseq 14, 0
	.param .b64 param0;
	st.param.b64 	[param0], %rd20;
	.param .b64 param1;
	st.param.b64 	[param1], %rd15;
	.param .b32 retval0;
	call.uni (retval0), 
	vprintf, 
	(
	param0, 
	param1
	);
	ld.param.b32 	%r2132, [retval0];
	} // callseq 14
	st.local.u32 	[%rd16], %r2072;
	{ // callseq 15, 0
	.param .b64 param0;
	st.param.b64 	[param0], %rd20;
	.param .b64 param1;
	st.param.b64 	[param1], %rd15;
	.param .b32 retval0;
	call.uni (retval0), 
	vprintf, 
	(
	param0, 
	param1
	);
	ld.param.b32 	%r2134, [retval0];
	} // callseq 15
	and.b32  	%r2136, %r2073, 255;
	st.local.u32 	[%rd16], %r2136;
	{ // callseq 16, 0
	.param .b64 param0;
	st.param.b64 	[param0], %rd20;
	.param .b64 param1;
	st.param.b64 	[param1], %rd15;
	.param .b32 retval0;
	call.uni (retval0), 
	vprintf, 
	(
	param0, 
	param1
	);
	ld.param.b32 	%r2137, [retval0];
	} // callseq 16
	and.b32  	%r2139, %r2074, 255;
	st.local.u32 	[%rd16], %r2139;
	{ // callseq 17, 0
	.param .b64 param0;
	st.param.b64 	[param0], %rd20;
	.param .b64 param1;
	st.param.b64 	[param1], %rd15;
	.param .b32 retval0;
	call.uni (retval0), 
	vprintf, 
	(
	param0, 
	param1
	);
	ld.param.b32 	%r2140, [retval0];
	} // callseq 17
	and.b32  	%r2142, %r2062, 255;
	st.local.u32 	[%rd16], %r2142;
	{ // callseq 18, 0
	.param .b64 param0;
	st.param.b64 	[param0], %rd20;
	.param .b64 param1;
	st.param.b64 	[param1], %rd15;
	.param .b32 retval0;
	call.uni (retval0), 
	vprintf, 
	(
	param0, 
	param1
	);
	ld.param.b32 	%r2143, [retval0];
	} // callseq 18
	st.local.u32 	[%rd16], %r2075;
	{ // callseq 19, 0
	.param .b64 param0;
	st.param.b64 	[param0], %rd20;
	.param .b64 param1;
	st.param.b64 	[param1], %rd15;
	.param .b32 retval0;
	call.uni (retval0), 
	vprintf, 
	(
	param0, 
	param1
	);
	ld.param.b32 	%r2145, [retval0];
	} // callseq 19
	and.b32  	%r2147, %r2076, 255;
	st.local.u32 	[%rd16], %r2147;
	{ // callseq 20, 0
	.param .b64 param0;
	st.param.b64 	[param0], %rd20;
	.param .b64 param1;
	st.param.b64 	[param1], %rd15;
	.param .b32 retval0;
	call.uni (retval0), 
	vprintf, 
	(
	param0, 
	param1
	);
	ld.param.b32 	%r2148, [retval0];
	} // callseq 20
	and.b32  	%r2150, %r2077, 255;
	st.local.u32 	[%rd16], %r2150;
	{ // callseq 21, 0
	.param .b64 param0;
	st.param.b64 	[param0], %rd20;
	.param .b64 param1;
	st.param.b64 	[param1], %rd15;
	.param .b32 retval0;
	call.uni (retval0), 
	vprintf, 
	(
	param0, 
	param1
	);
	ld.param.b32 	%r2151, [retval0];
	} // callseq 21
	and.b32  	%r2153, %r2063, 255;
	st.local.u32 	[%rd16], %r2153;
	{ // callseq 22, 0
	.param .b64 param0;
	st.param.b64 	[param0], %rd20;
	.param .b64 param1;
	st.param.b64 	[param1], %rd15;
	.param .b32 retval0;
	call.uni (retval0), 
	vprintf, 
	(
	param0, 
	param1
	);
	ld.param.b32 	%r2154, [retval0];
	} // callseq 22
	st.local.u32 	[%rd16], %r2078;
	{ // callseq 23, 0
	.param .b64 param0;
	st.param.b64 	[param0], %rd20;
	.param .b64 param1;
	st.param.b64 	[param1], %rd15;
	.param .b32 retval0;
	call.uni (retval0), 
	vprintf, 
	(
	param0, 
	param1
	);
	ld.param.b32 	%r2156, [retval0];
	} // callseq 23
	and.b32  	%r2158, %r2079, 255;
	st.local.u32 	[%rd16], %r2158;
	{ // callseq 24, 0
	.param .b64 param0;
	st.param.b64 	[param0], %rd20;
	.param .b64 param1;
	st.param.b64 	[param1], %rd15;
	.param .b32 retval0;
	call.uni (retval0), 
	vprintf, 
	(
	param0, 
	param1
	);
	ld.param.b32 	%r2159, [retval0];
	} // callseq 24
	and.b32  	%r2161, %r2080, 255;
	st.local.u32 	[%rd16], %r2161;
	{ // callseq 25, 0
	.param .b64 param0;
	st.param.b64 	[param0], %rd20;
	.param .b64 param1;
	st.param.b64 	[param1], %rd15;
	.param .b32 retval0;
	call.uni (retval0), 
	vprintf, 
	(
	param0, 
	param1
	);
	ld.param.b32 	%r2162, [retval0];
	} // callseq 25
	and.b32  	%r2164, %r2064, 255;
	st.local.u32 	[%rd16], %r2164;
	{ // callseq 26, 0
	.param .b64 param0;
	st.param.b64 	[param0], %rd20;
	.param .b64 param1;
	st.param.b64 	[param1], %rd15;
	.param .b32 retval0;
	call.uni (retval0), 
	vprintf, 
	(
	param0, 
	param1
	);
	ld.param.b32 	%r2165, [retval0];
	} // callseq 26
	st.local.u32 	[%rd16], %r2081;
	{ // callseq 27, 0
	.param .b64 param0;
	st.param.b64 	[param0], %rd20;
	.param .b64 param1;
	st.param.b64 	[param1], %rd15;
	.param .b32 retval0;
	call.uni (retval0), 
	vprintf, 
	(
	param0, 
	param1
	);
	ld.param.b32 	%r2167, [retval0];
	} // callseq 27
	and.b32  	%r2169, %r2082, 255;
	st.local.u32 	[%rd16], %r2169;
	{ // callseq 28, 0
	.param .b64 param0;
	st.param.b64 	[param0], %rd20;
	.param .b64 param1;
	st.param.b64 	[param1], %rd15;
	.param .b32 retval0;
	call.uni (retval0), 
	vprintf, 
	(
	param0, 
	param1
	);
	ld.param.b32 	%r2170, [retval0];
	} // callseq 28
	and.b32  	%r2172, %r2083, 255;
	st.local.u32 	[%rd16], %r2172;
	{ // callseq 29, 0
	.param .b64 param0;
	st.param.b64 	[param0], %rd20;
	.param .b64 param1;
	st.param.b64 	[param1], %rd15;
	.param .b32 retval0;
	call.uni (retval0), 
	vprintf, 
	(
	param0, 
	param1
	);
	ld.param.b32 	%r2173, [retval0];
	} // callseq 29
	and.b32  	%r2175, %r2065, 255;
	st.local.u32 	[%rd16], %r2175;
	{ // callseq 30, 0
	.param .b64 param0;
	st.param.b64 	[param0], %rd20;
	.param .b64 param1;
	st.param.b64 	[param1], %rd15;
	.param .b32 retval0;
	call.uni (retval0), 
	vprintf, 
	(
	param0, 
	param1
	);
	ld.param.b32 	%r2176, [retval0];
	} // callseq 30
	st.local.u32 	[%rd16], %r2084;
	{ // callseq 31, 0
	.param .b64 param0;
	st.param.b64 	[param0], %rd20;
	.param .b64 param1;
	st.param.b64 	[param1], %rd15;
	.param .b32 retval0;
	call.uni (retval0), 
	vprintf, 
	(
	param0, 
	param1
	);
	ld.param.b32 	%r2178, [retval0];
	} // callseq 31
	and.b32  	%r2180, %r2085, 255;
	st.local.u32 	[%rd16], %r2180;
	{ // callseq 32, 0
	.param .b64 param0;
	st.param.b64 	[param0], %rd20;
	.param .b64 param1;
	st.param.b64 	[param1], %rd15;
	.param .b32 retval0;
	call.uni (retval0), 
	vprintf, 
	(
	param0, 
	param1
	);
	ld.param.b32 	%r2181, [retval0];
	} // callseq 32
	and.b32  	%r2183, %r2086, 255;
	st.local.u32 	[%rd16], %r2183;
	{ // callseq 33, 0
	.param .b64 param0;
	st.param.b64 	[param0], %rd20;
	.param .b64 param1;
	st.param.b64 	[param1], %rd15;
	.param .b32 retval0;
	call.uni (retval0), 
	vprintf, 
	(
	param0, 
	param1
	);
	ld.param.b32 	%r2184, [retval0];
	} // callseq 33
	and.b32  	%r2186, %r2066, 255;
	st.local.u32 	[%rd16], %r2186;
	{ // callseq 34, 0
	.param .b64 param0;
	st.param.b64 	[param0], %rd20;
	.param .b64 param1;
	st.param.b64 	[param1], %rd15;
	.param .b32 retval0;
	call.uni (retval0), 
	vprintf, 
	(
	param0, 
	param1
	);
	ld.param.b32 	%r2187, [retval0];
	} // callseq 34
	st.local.u32 	[%rd16], %r2087;
	{ // callseq 35, 0
	.param .b64 param0;
	st.param.b64 	[param0], %rd20;
	.param .b64 param1;
	st.param.b64 	[param1], %rd15;
	.param .b32 retval0;
	call.uni (retval0), 
	vprintf, 
	(
	param0, 
	param1
	);
	ld.param.b32 	%r2189, [retval0];
	} // callseq 35
	and.b32  	%r2191, %r2088, 255;
	st.local.u32 	[%rd16], %r2191;
	{ // callseq 36, 0
	.param .b64 param0;
	st.param.b64 	[param0], %rd20;
	.param .b64 param1;
	st.param.b64 	[param1], %rd15;
	.param .b32 retval0;
	call.uni (retval0), 
	vprintf, 
	(
	param0, 
	param1
	);
	ld.param.b32 	%r2192, [retval0];
	} // callseq 36
	and.b32  	%r2194, %r2089, 255;
	st.local.u32 	[%rd16], %r2194;
	{ // callseq 37, 0
	.param .b64 param0;
	st.param.b64 	[param0], %rd20;
	.param .b64 param1;
	st.param.b64 	[param1], %rd15;
	.param .b32 retval0;
	call.uni (retval0), 
	vprintf, 
	(
	param0, 
	param1
	);
	ld.param.b32 	%r2195, [retval0];
	} // callseq 37
	and.b32  	%r2197, %r2067, 255;
	st.local.u32 	[%rd16], %r2197;
	{ // callseq 38, 0
	.param .b64 param0;
	st.param.b64 	[param0], %rd20;
	.param .b64 param1;
	st.param.b64 	[param1], %rd15;
	.param .b32 retval0;
	call.uni (retval0), 
	vprintf, 
	(
	param0, 
	param1
	);
	ld.param.b32 	%r2198, [retval0];
	} // callseq 38
	st.local.u32 	[%rd16], %r2090;
	{ // callseq 39, 0
	.param .b64 param0;
	st.param.b64 	[param0], %rd20;
	.param .b64 param1;
	st.param.b64 	[param1], %rd15;
	.param .b32 retval0;
	call.uni (retval0), 
	vprintf, 
	(
	param0, 
	param1
	);
	ld.param.b32 	%r2200, [retval0];
	} // callseq 39
	and.b32  	%r2202, %r2091, 255;
	st.local.u32 	[%rd16], %r2202;
	{ // callseq 40, 0
	.param .b64 param0;
	st.param.b64 	[param0], %rd20;
	.param .b64 param1;
	st.param.b64 	[param1], %rd15;
	.param .b32 retval0;
	call.uni (retval0), 
	vprintf, 
	(
	param0, 
	param1
	);
	ld.param.b32 	%r2203, [retval0];
	} // callseq 40
	and.b32  	%r2205, %r2092, 255;
	st.local.u32 	[%rd16], %r2205;
	{ // callseq 41, 0
	.param .b64 param0;
	st.param.b64 	[param0], %rd20;
	.param .b64 param1;
	st.param.b64 	[param1], %rd15;
	.param .b32 retval0;
	call.uni (retval0), 
	vprintf, 
	(
	param0, 
	param1
	);
	ld.param.b32 	%r2206, [retval0];
	} // callseq 41
	and.b32  	%r2208, %r2068, 255;
	st.local.u32 	[%rd16], %r2208;
	{ // callseq 42, 0
	.param .b64 param0;
	st.param.b64 	[param0], %rd20;
	.param .b64 param1;
	st.param.b64 	[param1], %rd15;
	.param .b32 retval0;
	call.uni (retval0), 
	vprintf, 
	(
	param0, 
	param1
	);
	ld.param.b32 	%r2209, [retval0];
	} // callseq 42
	mov.u64 	%rd23, $str$5;
	cvta.global.u64 	%rd24, %rd23;
	{ // callseq 43, 0
	.param .b64 param0;
	st.param.b64 	[param0], %rd24;
	.param .b64 param1;
	st.param.b64 	[param1], 0;
	.param .b32 retval0;
	call.uni (retval0), 
	vprintf, 
	(
	param0, 
	param1
	);
	ld.param.b32 	%r2211, [retval0];
	} // callseq 43
$L__BB0_5:
	ld.param.u32 	%r4334, [_Z30find_passwords_optimized_multiPKhS0_iPyiy_param_4];
	bar.sync 	0;
	setp.lt.s32 	%p4, %r4334, 1;
	@%p4 bra 	$L__BB0_12;
	mov.b32 	%r4336, 0;
	mov.u32 	%r2214, %ntid.x;
	mov.u32 	%r2215, %nctaid.x;
	mul.lo.s32 	%r2216, %r2214, %r2215;
	mul.lo.s32 	%r2219, %r16, %r2214;
	cvt.u64.u32 	%rd26, %r2219;
	cvt.u64.u32 	%rd27, %r1;
	add.s64 	%rd28, %rd26, %rd27;
	add.u64 	%rd34, %SP, 16;
	add.u64 	%rd41, %SP, 8;
	mov.u64 	%rd44, $str$6;
$L__BB0_7:
	ld.param.u64 	%rd46, [_Z30find_passwords_optimized_multiPKhS0_iPyiy_param_5];
	mul.lo.s32 	%r2217, %r2216, %r4336;
	cvt.u64.u32 	%rd25, %r2217;
	add.s64 	%rd29, %rd28, %rd46;
	add.s64 	%rd1, %rd29, %rd25;
	setp.gt.u64 	%p5, %rd1, 56800235583;
	@%p5 bra 	$L__BB0_12;
	cvt.u16.u64 	%rs12, %rd1;
	and.b16  	%rs13, %rs12, 63;
	add.s16 	%rs14, %rs13, 65;
	shr.u16 	%rs15, %rs12, 6;
	and.b16  	%rs16, %rs15, 63;
	add.s16 	%rs17, %rs16, 65;
	shr.u64 	%rd32, %rd1, 12;
	cvt.u16.u64 	%rs18, %rd32;
	and.b16  	%rs19, %rs18, 63;
	add.s16 	%rs20, %rs19, 65;
	shr.u64 	%rd33, %rd1, 18;
	cvt.u16.u64 	%rs21, %rd33;
	and.b16  	%rs22, %rs21, 63;
	add.s16 	%rs23, %rs22, 65;
	cvt.u32.u16 	%r3635, %rs23;
	cvt.u32.u16 	%r3636, %rs20;
	prmt.b32 	%r3637, %r3636, %r3635, 0x3340U;
	cvt.u32.u16 	%r3638, %rs14;
	cvt.u32.u16 	%r3639, %rs17;
	prmt.b32 	%r3640, %r3638, %r3639, 0x3340U;
	prmt.b32 	%r2222, %r3640, %r3637, 0x5410U;
	cvta.to.local.u64 	%rd35, %rd34;
	st.local.u32 	[%rd35], %r2222;
	shr.u64 	%rd36, %rd1, 24;
	cvt.u16.u64 	%rs24, %rd36;
	and.b16  	%rs25, %rs24, 63;
	add.s16 	%rs26, %rs25, 65;
	shr.u64 	%rd37, %rd1, 30;
	cvt.u16.u64 	%rs27, %rd37;
	add.s16 	%rs28, %rs27, 65;
	st.local.v2.u8 	[%rd35+4], {%rs26, %rs28};
	// begin inline asm
	mov.b32 %r2221, %r2222;
	// end inline asm
	shl.b16 	%rs29, %rs28, 8;
	or.b16  	%rs11, %rs26, %rs29;
	// begin inline asm
	mov.b16 %rs10, %rs11;
	// end inline asm
	ld.shared.u64 	%rd31, [_ZZ30find_passwords_optimized_multiPKhS0_iPyiyE11shared_salt];
	// begin inline asm
	mov.b64 %rd30, %rd31;
	// end inline asm
	shr.u16 	%rs30, %rs10, 8;
	cvt.u32.u64 	%r3641, %rd30;
	shr.u32 	%r3642, %r3641, 8;
	shr.u64 	%rd38, %rd30, 40;
	cvt.u32.u64 	%r3643, %rd38;
	shr.u64 	%rd39, %rd30, 48;
	cvt.u32.u64 	%r3644, %rd39;
	prmt.b32 	%r3645, %r2221, 0, 291;
	cvt.u32.u16 	%r3646, %rs10;
	shl.b32 	%r3647, %r3646, 24;
	cvt.u32.u16 	%r3648, %rs30;
	shl.b32 	%r3649, %r3648, 16;
	or.b32  	%r3650, %r3649, %r3647;
	shl.b32 	%r3651, %r3641, 8;
	and.b32  	%r3652, %r3651, 65280;
	or.b32  	%r3653, %r3650, %r3652;
	and.b32  	%r3654, %r3642, 255;
	or.b32  	%r2227, %r3653, %r3654;
	and.b32  	%r3655, %r3651, -16777216;
	and.b32  	%r3656, %r3642, 16711680;
	or.b32  	%r3657, %r3656, %r3655;
	shr.u64 	%rd40, %rd30, 24;
	cvt.u32.u64 	%r3658, %rd40;
	and.b32  	%r3659, %r3658, 65280;
	or.b32  	%r3660, %r3657, %r3659;
	and.b32  	%r3661, %r3643, 255;
	or.b32  	%r2239, %r3660, %r3661;
	shl.b32 	%r3662, %r3644, 24;
	and.b32  	%r3663, %r3643, 16711680;
	or.b32  	%r3664, %r3662, %r3663;
	or.b32  	%r2251, %r3664, 32768;
	mov.b32 	%r2729, 7;
	// begin inline asm
	shf.r.wrap.b32 %r2223, %r2227, %r2227, %r2729;
	// end inline asm
	mov.b32 	%r2732, 18;
	// begin inline asm
	shf.r.wrap.b32 %r2226, %r2227, %r2227, %r2732;
	// end inline asm
	shr.u32 	%r3665, %r2227, 3;
	xor.b32  	%r3666, %r3665, %r2223;
	xor.b32  	%r3667, %r3666, %r2226;
	mov.b32 	%r2263, 0;
	mov.b32 	%r2735, 17;
	// begin inline asm
	shf.r.wrap.b32 %r2229, %r2263, %r2263, %r2735;
	// end inline asm
	mov.b32 	%r2738, 19;
	// begin inline asm
	shf.r.wrap.b32 %r2232, %r2263, %r2263, %r2738;
	// end inline asm
	xor.b32  	%r3668, %r2229, %r2232;
	add.s32 	%r3669, %r3645, %r3667;
	add.s32 	%r2347, %r3669, %r3668;
	// begin inline asm
	shf.r.wrap.b32 %r2235, %r2239, %r2239, %r2729;
	// end inline asm
	// begin inline asm
	shf.r.wrap.b32 %r2238, %r2239, %r2239, %r2732;
	// end inline asm
	shr.u32 	%r3670, %r2239, 3;
	xor.b32  	%r3671, %r3670, %r2235;
	xor.b32  	%r3672, %r3671, %r2238;
	mov.b32 	%r2335, 112;
	// begin inline asm
	shf.r.wrap.b32 %r2241, %r2335, %r2335, %r2735;
	// end inline asm
	// begin inline asm
	shf.r.wrap.b32 %r2244, %r2335, %r2335, %r2738;
	// end inline asm
	xor.b32  	%r3673, %r2241, %r2244;
	add.s32 	%r3674, %r2227, %r3672;
	add.s32 	%r2359, %r3674, %r3673;
	// begin inline asm
	shf.r.wrap.b32 %r2247, %r2251, %r2251, %r2729;
	// end inline asm
	// begin inline asm
	shf.r.wrap.b32 %r2250, %r2251, %r2251, %r2732;
	// end inline asm
	shr.u32 	%r3675, %r2251, 3;
	xor.b32  	%r3676, %r3675, %r2247;
	xor.b32  	%r3677, %r3676, %r2250;
	// begin inline asm
	shf.r.wrap.b32 %r2253, %r2347, %r2347, %r2735;
	// end inline asm
	// begin inline asm
	shf.r.wrap.b32 %r2256, %r2347, %r2347, %r2738;
	// end inline asm
	shr.u32 	%r3678, %r2347, 10;
	xor.b32  	%r3679, %r3678, %r2253;
	xor.b32  	%r3680, %r3679, %r2256;
	add.s32 	%r3681, %r2239, %r3677;
	add.s32 	%r2371, %r3681, %r3680;
	// begin inline asm
	shf.r.wrap.b32 %r2259, %r2263, %r2263, %r2729;
	// end inline asm
	// begin inline asm
	shf.r.wrap.b32 %r2262, %r2263, %r2263, %r2732;
	// end inline asm
	xor.b32  	%r3682, %r2259, %r2262;
	// begin inline asm
	shf.r.wrap.b32 %r2265, %r2359, %r2359, %r2735;
	// end inline asm
	// begin inline asm
	shf.r.wrap.b32 %r2268, %r2359, %r2359, %r2738;
	// end inline asm
	shr.u32 	%r3683, %r2359, 10;
	xor.b32  	%r3684, %r3683, %r2265;
	xor.b32  	%r3685, %r3684, %r2268;
	add.s32 	%r3686, %r2251, %r3682;
	add.s32 	%r2383, %r3686, %r3685;
	// begin inline asm
	shf.r.wrap.b32 %r2271, %r2371, %r2371, %r2735;
	// end inline asm
	// begin inline asm
	shf.r.wrap.b32 %r2274, %r2371, %r2371, %r2738;
	// end inline asm
	shr.u32 	%r3687, %r2371, 10;
	xor.b32  	%r3688, %r3687, %r2271;
	xor.b32  	%r3689, %r3688, %r2274;
	add.s32 	%r2395, %r3682, %r3689;
	// begin inline asm
	shf.r.wrap.b32 %r2277, %r2383, %r2383, %r2735;
	// end inline asm
	// begin inline asm
	shf.r.wrap.b32 %r2280, %r2383, %r2383, %r2738;
	// end inline asm
	shr.u32 	%r3690, %r2383, 10;
	xor.b32  	%r3691, %r3690, %r2277;
	xor.b32  	%r3692, %r3691, %r2280;
	add.s32 	%r2407, %r3682, %r3692;
	// begin inline asm
	shf.r.wrap.b32 %r2283, %r2395, %r2395, %r2735;
	// end inline asm
	// begin inline asm
	shf.r.wrap.b32 %r2286, %r2395, %r2395, %r2738;
	// end inline asm
	shr.u32 	%r3693, %r2395, 10;
	xor.b32  	%r3694, %r3693, %r2283;
	xor.b32  	%r3695, %r3694, %r2286;
	add.s32 	%r3696, %r3682, %r3695;
	add.s32 	%r2296, %r3696, 112;
	// begin inline asm
	shf.r.wrap.b32 %r2289, %r2407, %r2407, %r2735;
	// end inline asm
	// begin inline asm
	shf.r.wrap.b32 %r2292, %r2407, %r2407, %r2738;
	// end inline asm
	shr.u32 	%r3697, %r2407, 10;
	xor.b32  	%r3698, %r3697, %r2289;
	xor.b32  	%r3699, %r3698, %r2292;
	add.s32 	%r3700, %r3682, %r2347;
	add.s32 	%r2431, %r3700, %r3699;
	// begin inline asm
	shf.r.wrap.b32 %r2295, %r2296, %r2296, %r2735;
	// end inline asm
	// begin inline asm
	shf.r.wrap.b32 %r2298, %r2296, %r2296, %r2738;
	// end inline asm
	shr.u32 	%r3701, %r2296, 10;
	xor.b32  	%r3702, %r3701, %r2295;
	xor.b32  	%r3703, %r3702, %r2298;
	add.s32 	%r3704, %r3682, %r2359;
	add.s32 	%r2443, %r3704, %r3703;
	// begin inline asm
	shf.r.wrap.b32 %r2301, %r2431, %r2431, %r2735;
	// end inline asm
	// begin inline asm
	shf.r.wrap.b32 %r2304, %r2431, %r2431, %r2738;
	// end inline asm
	shr.u32 	%r3705, %r2431, 10;
	xor.b32  	%r3706, %r3705, %r2301;
	xor.b32  	%r3707, %r3706, %r2304;
	add.s32 	%r3708, %r3682, %r2371;
	add.s32 	%r2455, %r3708, %r3707;
	// begin inline asm
	shf.r.wrap.b32 %r2307, %r2443, %r2443, %r2735;
	// end inline asm
	// begin inline asm
	shf.r.wrap.b32 %r2310, %r2443, %r2443, %r2738;
	// end inline asm
	shr.u32 	%r3709, %r2443, 10;
	xor.b32  	%r3710, %r3709, %r2307;
	xor.b32  	%r3711, %r3710, %r2310;
	add.s32 	%r3712, %r3682, %r2383;
	add.s32 	%r2467, %r3712, %r3711;
	// begin inline asm
	shf.r.wrap.b32 %r2313, %r2455, %r2455, %r2735;
	// end inline asm
	// begin inline asm
	shf.r.wrap.b32 %r2316, %r2455, %r2455, %r2738;
	// end inline asm
	shr.u32 	%r3713, %r2455, 10;
	xor.b32  	%r3714, %r3713, %r2313;
	xor.b32  	%r3715, %r3714, %r2316;
	add.s32 	%r3716, %r3682, %r2395;
	add.s32 	%r2479, %r3716, %r3715;
	// begin inline asm
	shf.r.wrap.b32 %r2319, %r2467, %r2467, %r2735;
	// end inline asm
	// begin inline asm
	shf.r.wrap.b32 %r2322, %r2467, %r2467, %r2738;
	// end inline asm
	shr.u32 	%r3717, %r2467, 10;
	xor.b32  	%r3718, %r3717, %r2319;
	xor.b32  	%r3719, %r3718, %r2322;
	add.s32 	%r3720, %r3682, %r2407;
	add.s32 	%r2491, %r3720, %r3719;
	// begin inline asm
	shf.r.wrap.b32 %r2325, %r2479, %r2479, %r2735;
	// end inline asm
	// begin inline asm
	shf.r.wrap.b32 %r2328, %r2479, %r2479, %r2738;
	// end inline asm
	shr.u32 	%r3721, %r2479, 10;
	xor.b32  	%r3722, %r3721, %r2325;
	xor.b32  	%r3723, %r3722, %r2328;
	add.s32 	%r3724, %r3682, %r2296;
	add.s32 	%r2503, %r3724, %r3723;
	// begin inline asm
	shf.r.wrap.b32 %r2331, %r2335, %r2335, %r2729;
	// end inline asm
	// begin inline asm
	shf.r.wrap.b32 %r2334, %r2335, %r2335, %r2732;
	// end inline asm
	xor.b32  	%r3725, %r2331, %r2334;
	xor.b32  	%r3726, %r3725, 14;
	// begin inline asm
	shf.r.wrap.b32 %r2337, %r2491, %r2491, %r2735;
	// end inline asm
	// begin inline asm
	shf.r.wrap.b32 %r2340, %r2491, %r2491, %r2738;
	// end inline asm
	shr.u32 	%r3727, %r2491, 10;
	xor.b32  	%r3728, %r3727, %r2337;
	xor.b32  	%r3729, %r3728, %r2340;
	add.s32 	%r3730, %r3726, %r2431;
	add.s32 	%r2515, %r3730, %r3729;
	// begin inline asm
	shf.r.wrap.b32 %r2343, %r2347, %r2347, %r2729;
	// end inline asm
	// begin inline asm
	shf.r.wrap.b32 %r2346, %r2347, %r2347, %r2732;
	// end inline asm
	shr.u32 	%r3731, %r2347, 3;
	xor.b32  	%r3732, %r3731, %r2343;
	xor.b32  	%r3733, %r3732, %r2346;
	// begin inline asm
	shf.r.wrap.b32 %r2349, %r2503, %r2503, %r2735;
	// end inline asm
	// begin inline asm
	shf.r.wrap.b32 %r2352, %r2503, %r2503, %r2738;
	// end inline asm
	shr.u32 	%r3734, %r2503, 10;
	xor.b32  	%r3735, %r3734, %r2349;
	xor.b32  	%r3736, %r3735, %r2352;
	add.s32 	%r3737, %r3733, %r2443;
	add.s32 	%r3738, %r3737, %r3736;
	add.s32 	%r2374, %r3738, 112;
	// begin inline asm
	shf.r.wrap.b32 %r2355, %r2359, %r2359, %r2729;
	// end inline asm
	// begin inline asm
	shf.r.wrap.b32 %r2358, %r2359, %r2359, %r2732;
	// end inline asm
	shr.u32 	%r3739, %r2359, 3;
	xor.b32  	%r3740, %r3739, %r2355;
	xor.b32  	%r3741, %r3740, %r2358;
	// begin inline asm
	shf.r.wrap.b32 %r2361, %r2515, %r2515, %r2735;
	// end inline asm
	// begin inline asm
	shf.r.wrap.b32 %r2364, %r2515, %r2515, %r2738;
	// end inline asm
	shr.u32 	%r3742, %r2515, 10;
	xor.b32  	%r3743, %r3742, %r2361;
	xor.b32  	%r3744, %r3743, %r2364;
	add.s32 	%r3745, %r2347, %r3741;
	add.s32 	%r3746, %r3745, %r2455;
	add.s32 	%r2539, %r3746, %r3744;
	// begin inline asm
	shf.r.wrap.b32 %r2367, %r2371, %r2371, %r2729;
	// end inline asm
	// begin inline asm
	shf.r.wrap.b32 %r2370, %r2371, %r2371, %r2732;
	// end inline asm
	shr.u32 	%r3747, %r2371, 3;
	xor.b32  	%r3748, %r3747, %r2367;
	xor.b32  	%r3749, %r3748, %r2370;
	// begin inline asm
	shf.r.wrap.b32 %r2373, %r2374, %r2374, %r2735;
	// end inline asm
	// begin inline asm
	shf.r.wrap.b32 %r2376, %r2374, %r2374, %r2738;
	// end inline asm
	shr.u32 	%r3750, %r2374, 10;
	xor.b32  	%r3751, %r3750, %r2373;
	xor.b32  	%r3752, %r3751, %r2376;
	add.s32 	%r3753, %r2359, %r3749;
	add.s32 	%r3754, %r3753, %r2467;
	add.s32 	%r2551, %r3754, %r3752;
	// begin inline asm
	shf.r.wrap.b32 %r2379, %r2383, %r2383, %r2729;
	// end inline asm
	// begin inline asm
	shf.r.wrap.b32 %r2382, %r2383, %r2383, %r2732;
	// end inline asm
	shr.u32 	%r3755, %r2383, 3;
	xor.b32  	%r3756, %r3755, %r2379;
	xor.b32  	%r3757, %r3756, %r2382;
	// begin inline asm
	shf.r.wrap.b32 %r2385, %r2539, %r2539, %r2735;
	// end inline asm
	// begin inline asm
	shf.r.wrap.b32 %r2388, %r2539, %r2539, %r2738;
	// end inline asm
	shr.u32 	%r3758, %r2539, 10;
	xor.b32  	%r3759, %r3758, %r2385;
	xor.b32  	%r3760, %r3759, %r2388;
	add.s32 	%r3761, %r2371, %r3757;
	add.s32 	%r3762, %r3761, %r2479;
	add.s32 	%r2563, %r3762, %r3760;
	// begin inline asm
	shf.r.wrap.b32 %r2391, %r2395, %r2395, %r2729;
	// end inline asm
	// begin inline asm
	shf.r.wrap.b32 %r2394, %r2395, %r2395, %r2732;
	// end inline asm
	shr.u32 	%r3763, %r2395, 3;
	xor.b32  	%r3764, %r3763, %r2391;
	xor.b32  	%r3765, %r3764, %r2394;
	// begin inline asm
	shf.r.wrap.b32 %r2397, %r2551, %r2551, %r2735;
	// end inline asm
	// begin inline asm
	shf.r.wrap.b32 %r2400, %r2551, %r2551, %r2738;
	// end inline asm
	shr.u32 	%r3766, %r2551, 10;
	xor.b32  	%r3767, %r3766, %r2397;
	xor.b32  	%r3768, %r3767, %r2400;
	add.s32 	%r3769, %r2383, %r3765;
	add.s32 	%r3770, %r3769, %r2491;
	add.s32 	%r2575, %r3770, %r3768;
	// begin inline asm
	shf.r.wrap.b32 %r2403, %r2407, %r2407, %r2729;
	// end inline asm
	// begin inline asm
	shf.r.wrap.b32 %r2406, %r2407, %r2407, %r2732;
	// end inline asm
	shr.u32 	%r3771, %r2407, 3;
	xor.b32  	%r3772, %r3771, %r2403;
	xor.b32  	%r3773, %r3772, %r2406;
	// begin inline asm
	shf.r.wrap.b32 %r2409, %r2563, %r2563, %r2735;
	// end inline asm
	// begin inline asm
	shf.r.wrap.b32 %r2412, %r2563, %r2563, %r2738;
	// end inline asm
	shr.u32 	%r3774, %r2563, 10;
	xor.b32  	%r3775, %r3774, %r2409;
	xor.b32  	%r3776, %r3775, %r2412;
	add.s32 	%r3777, %r2395, %r3773;
	add.s32 	%r3778, %r3777, %r2503;
	add.s32 	%r2587, %r3778, %r3776;
	// begin inline asm
	shf.r.wrap.b32 %r2415, %r2296, %r2296, %r2729;
	// end inline asm
	// begin inline asm
	shf.r.wrap.b32 %r2418, %r2296, %r2296, %r2732;
	// end inline asm
	shr.u32 	%r3779, %r2296, 3;
	xor.b32  	%r3780, %r3779, %r2415;
	xor.b32  	%r3781, %r3780, %r2418;
	// begin inline asm
	shf.r.wrap.b32 %r2421, %r2575, %r2575, %r2735;
	// end inline asm
	// begin inline asm
	shf.r.wrap.b32 %r2424, %r2575, %r2575, %r2738;
	// end inline asm
	shr.u32 	%r3782, %r2575, 10;
	xor.b32  	%r3783, %r3782, %r2421;
	xor.b32  	%r3784, %r3783, %r2424;
	add.s32 	%r3785, %r2407, %r3781;
	add.s32 	%r3786, %r3785, %r2515;
	add.s32 	%r2599, %r3786, %r3784;
	// begin inline asm
	shf.r.wrap.b32 %r2427, %r2431, %r2431, %r2729;
	// end inline asm
	// begin inline asm
	shf.r.wrap.b32 %r2430, %r2431, %r2431, %r2732;
	// end inline asm
	shr.u32 	%r3787, %r2431, 3;
	xor.b32  	%r3788, %r3787, %r2427;
	xor.b32  	%r3789, %r3788, %r2430;
	// begin inline asm
	shf.r.wrap.b32 %r2433, %r2587, %r2587, %r2735;
	// end inline asm
	// begin inline asm
	shf.r.wrap.b32 %r2436, %r2587, %r2587, %r2738;
	// end inline asm
	shr.u32 	%r3790, %r2587, 10;
	xor.b32  	%r3791, %r3790, %r2433;
	xor.b32  	%r3792, %r3791, %r2436;
	add.s32 	%r3793, %r2296, %r3789;
	add.s32 	%r3794, %r3793, %r2374;
	add.s32 	%r2611, %r3794, %r3792;
	// begin inline asm
	shf.r.wrap.b32 %r2439, %r2443, %r2443, %r2729;
	// end inline asm
	// begin inline asm
	shf.r.wrap.b32 %r2442, %r2443, %r2443, %r2732;
	// end inline asm
	shr.u32 	%r3795, %r2443, 3;
	xor.b32  	%r3796, %r3795, %r2439;
	xor.b32  	%r3797, %r3796, %r2442;
	// begin inline asm
	shf.r.wrap.b32 %r2445, %r2599, %r2599, %r2735;
	// end inline asm
	// begin inline asm
	shf.r.wrap.b32 %r2448, %r2599, %r2599, %r2738;
	// end inline asm
	shr.u32 	%r3798, %r2599, 10;
	xor.b32  	%r3799, %r3798, %r2445;
	xor.b32  	%r3800, %r3799, %r2448;
	add.s32 	%r3801, %r2431, %r3797;
	add.s32 	%r3802, %r3801, %r2539;
	add.s32 	%r2623, %r3802, %r3800;
	// begin inline asm
	shf.r.wrap.b32 %r2451, %r2455, %r2455, %r2729;
	// end inline asm
	// begin inline asm
	shf.r.wrap.b32 %r2454, %r2455, %r2455, %r2732;
	// end inline asm
	shr.u32 	%r3803, %r2455, 3;
	xor.b32  	%r3804, %r3803, %r2451;
	xor.b32  	%r3805, %r3804, %r2454;
	// begin inline asm
	shf.r.wrap.b32 %r2457, %r2611, %r2611, %r2735;
	// end inline asm
	// begin inline asm
	shf.r.wrap.b32 %r2460, %r2611, %r2611, %r2738;
	// end inline asm
	shr.u32 	%r3806, %r2611, 10;
	xor.b32  	%r3807, %r3806, %r2457;
	xor.b32  	%r3808, %r3807, %r2460;
	add.s32 	%r3809, %r2443, %r3805;
	add.s32 	%r3810, %r3809, %r2551;
	add.s32 	%r2635, %r3810, %r3808;
	// begin inline asm
	shf.r.wrap.b32 %r2463, %r2467, %r2467, %r2729;
	// end inline asm
	// begin inline asm
	shf.r.wrap.b32 %r2466, %r2467, %r2467, %r2732;
	// end inline asm
	shr.u32 	%r3811, %r2467, 3;
	xor.b32  	%r3812, %r3811, %r2463;
	xor.b32  	%r3813, %r3812, %r2466;
	// begin inline asm
	shf.r.wrap.b32 %r2469, %r2623, %r2623, %r2735;
	// end inline asm
	// begin inline asm
	shf.r.wrap.b32 %r2472, %r2623, %r2623, %r2738;
	// end inline asm
	shr.u32 	%r3814, %r2623, 10;
	xor.b32  	%r3815, %r3814, %r2469;
	xor.b32  	%r3816, %r3815, %r2472;
	add.s32 	%r3817, %r2455, %r3813;
	add.s32 	%r3818, %r3817, %r2563;
	add.s32 	%r2647, %r3818, %r3816;
	// begin inline asm
	shf.r.wrap.b32 %r2475, %r2479, %r2479, %r2729;
	// end inline asm
	// begin inline asm
	shf.r.wrap.b32 %r2478, %r2479, %r2479, %r2732;
	// end inline asm
	shr.u32 	%r3819, %r2479, 3;
	xor.b32  	%r3820, %r3819, %r2475;
	xor.b32  	%r3821, %r3820, %r2478;
	// begin inline asm
	shf.r.wrap.b32 %r2481, %r2635, %r2635, %r2735;
	// end inline asm
	// begin inline asm
	shf.r.wrap.b32 %r2484, %r2635, %r2635, %r2738;
	// end inline asm
	shr.u32 	%r3822, %r2635, 10;
	xor.b32  	%r3823, %r3822, %r2481;
	xor.b32  	%r3824, %r3823, %r2484;
	add.s32 	%r3825, %r2467, %r3821;
	add.s32 	%r3826, %r3825, %r2575;
	add.s32 	%r2659, %r3826, %r3824;
	// begin inline asm
	shf.r.wrap.b32 %r2487, %r2491, %r2491, %r2729;
	// end inline asm
	// begin inline asm
	shf.r.wrap.b32 %r2490, %r2491, %r2491, %r2732;
	// end inline asm
	shr.u32 	%r3827, %r2491, 3;
	xor.b32  	%r3828, %r3827, %r2487;
	xor.b32  	%r3829, %r3828, %r2490;
	// begin inline asm
	shf.r.wrap.b32 %r2493, %r2647, %r2647, %r2735;
	// end inline asm
	// begin inline asm
	shf.r.wrap.b32 %r2496, %r2647, %r2647, %r2738;
	// end inline asm
	shr.u32 	%r3830, %r2647, 10;
	xor.b32  	%r3831, %r3830, %r2493;
	xor.b32  	%r3832, %r3831, %r2496;
	add.s32 	%r3833, %r2479, %r3829;
	add.s32 	%r3834, %r3833, %r2587;
	add.s32 	%r2671, %r3834, %r3832;
	// begin inline asm
	shf.r.wrap.b32 %r2499, %r2503, %r2503, %r2729;
	// end inline asm
	// begin inline asm
	shf.r.wrap.b32 %r2502, %r2503, %r2503, %r2732;
	// end inline asm
	shr.u32 	%r3835, %r2503, 3;
	xor.b32  	%r3836, %r3835, %r2499;
	xor.b32  	%r3837, %r3836, %r2502;
	// begin inline asm
	shf.r.wrap.b32 %r2505, %r2659, %r2659, %r2735;
	// end inline asm
	// begin inline asm
	shf.r.wrap.b32 %r2508, %r2659, %r2659, %r2738;
	// end inline asm
	shr.u32 	%r3838, %r2659, 10;
	xor.b32  	%r3839, %r3838, %r2505;
	xor.b32  	%r3840, %r3839, %r2508;
	add.s32 	%r3841, %r2491, %r3837;
	add.s32 	%r3842, %r3841, %r2599;
	add.s32 	%r2683, %r3842, %r3840;
	// begin inline asm
	shf.r.wrap.b32 %r2511, %r2515, %r2515, %r2729;
	// end inline asm
	// begin inline asm
	shf.r.wrap.b32 %r2514, %r2515, %r2515, %r2732;
	// end inline asm
	shr.u32 	%r3843, %r2515, 3;
	xor.b32  	%r3844, %r3843, %r2511;
	xor.b32  	%r3845, %r3844, %r2514;
	// begin inline asm
	shf.r.wrap.b32 %r2517, %r2671, %r2671, %r2735;
	// end inline asm
	// begin inline asm
	shf.r.wrap.b32 %r2520, %r2671, %r2671, %r2738;
	// end inline asm
	shr.u32 	%r3846, %r2671, 10;
	xor.b32  	%r3847, %r3846, %r2517;
	xor.b32  	%r3848, %r3847, %r2520;
	add.s32 	%r3849, %r2503, %r3845;
	add.s32 	%r3850, %r3849, %r2611;
	add.s32 	%r2695, %r3850, %r3848;
	// begin inline asm
	shf.r.wrap.b32 %r2523, %r2374, %r2374, %r2729;
	// end inline asm
	// begin inline asm
	shf.r.wrap.b32 %r2526, %r2374, %r2374, %r2732;
	// end inline asm
	shr.u32 	%r3851, %r2374, 3;
	xor.b32  	%r3852, %r3851, %r2523;
	xor.b32  	%r3853, %r3852, %r2526;
	// begin inline asm
	shf.r.wrap.b32 %r2529, %r2683, %r2683, %r2735;
	// end inline asm
	// begin inline asm
	shf.r.wrap.b32 %r2532, %r2683, %r2683, %r2738;
	// end inline asm
	shr.u32 	%r3854, %r2683, 10;
	xor.b32  	%r3855, %r3854, %r2529;
	xor.b32  	%r3856, %r3855, %r2532;
	add.s32 	%r3857, %r2515, %r3853;
	add.s32 	%r3858, %r3857, %r2623;
	add.s32 	%r2707, %r3858, %r3856;
	// begin inline asm
	shf.r.wrap.b32 %r2535, %r2539, %r2539, %r2729;
	// end inline asm
	// begin inline asm
	shf.r.wrap.b32 %r2538, %r2539, %r2539, %r2732;
	// end inline asm
	shr.u32 	%r3859, %r2539, 3;
	xor.b32  	%r3860, %r3859, %r2535;
	xor.b32  	%r3861, %r3860, %r2538;
	// begin inline asm
	shf.r.wrap.b32 %r2541, %r2695, %r2695, %r2735;
	// end inline asm
	// begin inline asm
	shf.r.wrap.b32 %r2544, %r2695, %r2695, %r2738;
	// end inline asm
	shr.u32 	%r3862, %r2695, 10;
	xor.b32  	%r3863, %r3862, %r2541;
	xor.b32  	%r3864, %r3863, %r2544;
	add.s32 	%r3865, %r2374, %r3861;
	add.s32 	%r3866, %r3865, %r2635;
	add.s32 	%r2719, %r3866, %r3864;
	// begin inline asm
	shf.r.wrap.b32 %r2547, %r2551, %r2551, %r2729;
	// end inline asm
	// begin inline asm
	shf.r.wrap.b32 %r2550, %r2551, %r2551, %r2732;
	// end inline asm
	shr.u32 	%r3867, %r2551, 3;
	xor.b32  	%r3868, %r3867, %r2547;
	xor.b32  	%r3869, %r3868, %r2550;
	// begin inline asm
	shf.r.wrap.b32 %r2553, %r2707, %r2707, %r2735;
	// end inline asm
	// begin inline asm
	shf.r.wrap.b32 %r2556, %r2707, %r2707, %r2738;
	// end inline asm
	shr.u32 	%r3870, %r2707, 10;
	xor.b32  	%r3871, %r3870, %r2553;
	xor.b32  	%r3872, %r3871, %r2556;
	add.s32 	%r3873, %r2539, %r3869;
	add.s32 	%r3874, %r3873, %r2647;
	add.s32 	%r2731, %r3874, %r3872;
	// begin inline asm
	shf.r.wrap.b32 %r2559, %r2563, %r2563, %r2729;
	// end inline asm
	// begin inline asm
	shf.r.wrap.b32 %r2562, %r2563, %r2563, %r2732;
	// end inline asm
	shr.u32 	%r3875, %r2563, 3;
	xor.b32  	%r3876, %r3875, %r2559;
	xor.b32  	%r3877, %r3876, %r2562;
	// begin inline asm
	shf.r.wrap.b32 %r2565, %r2719, %r2719, %r2735;
	// end inline asm
	// begin inline asm
	shf.r.wrap.b32 %r2568, %r2719, %r2719, %r2738;
	// end inline asm
	shr.u32 	%r3878, %r2719, 10;
	xor.b32  	%r3879, %r3878, %r2565;
	xor.b32  	%r3880, %r3879, %r2568;
	add.s32 	%r3881, %r2551, %r3877;
	add.s32 	%r3882, %r3881, %r2659;
	add.s32 	%r2593, %r3882, %r3880;
	// begin inline asm
	shf.r.wrap.b32 %r2571, %r2575, %r2575, %r2729;
	// end inline asm
	// begin inline asm
	shf.r.wrap.b32 %r2574, %r2575, %r2575, %r2732;
	// end inline asm
	shr.u32 	%r3883, %r2575, 3;
	xor.b32  	%r3884, %r3883, %r2571;
	xor.b32  	%r3885, %r3884, %r2574;
	// begin inline asm
	shf.r.wrap.b32 %r2577, %r2731, %r2731, %r2735;
	// end inline asm
	// begin inline asm
	shf.r.wrap.b32 %r2580, %r2731, %r2731, %r2738;
	// end inline asm
	shr.u32 	%r3886, %r2731, 10;
	xor.b32  	%r3887, %r3886, %r2577;
	xor.b32  	%r3888, %r3887, %r2580;
	add.s32 	%r3889, %r2563, %r3885;
	add.s32 	%r3890, %r3889, %r2671;
	add.s32 	%r2605, %r3890, %r3888;
	// begin inline asm
	shf.r.wrap.b32 %r2583, %r2587, %r2587, %r2729;
	// end inline asm
	// begin inline asm
	shf.r.wrap.b32 %r2586, %r2587, %r2587, %r2732;
	// end inline asm
	shr.u32 	%r3891, %r2587, 3;
	xor.b32  	%r3892, %r3891, %r2583;
	xor.b32  	%r3893, %r3892, %r2586;
	// begin inline asm
	shf.r.wrap.b32 %r2589, %r2593, %r2593, %r2735;
	// end inline asm
	// begin inline asm
	shf.r.wrap.b32 %r2592, %r2593, %r2593, %r2738;
	// end inline asm
	shr.u32 	%r3894, %r2593, 10;
	xor.b32  	%r3895, %r3894, %r2589;
	xor.b32  	%r3896, %r3895, %r2592;
	add.s32 	%r3897, %r2575, %r3893;
	add.s32 	%r3898, %r3897, %r2683;
	add.s32 	%r2617, %r3898, %r3896;
	// begin inline asm
	shf.r.wrap.b32 %r2595, %r2599, %r2599, %r2729;
	// end inline asm
	// begin inline asm
	shf.r.wrap.b32 %r2598, %r2599, %r2599, %r2732;
	// end inline asm
	shr.u32 	%r3899, %r2599, 3;
	xor.b32  	%r3900, %r3899, %r2595;
	xor.b32  	%r3901, %r3900, %r2598;
	// begin inline asm
	shf.r.wrap.b32 %r2601, %r2605, %r2605, %r2735;
	// end inline asm
	// begin inline asm
	shf.r.wrap.b32 %r2604, %r2605, %r2605, %r2738;
	// end inline asm
	shr.u32 	%r3902, %r2605, 10;
	xor.b32  	%r3903, %r3902, %r2601;
	xor.b32  	%r3904, %r3903, %r2604;
	add.s32 	%r3905, %r2587, %r3901;
	add.s32 	%r3906, %r3905, %r2695;
	add.s32 	%r2629, %r3906, %r3904;
	// begin inline asm
	shf.r.wrap.b32 %r2607, %r2611, %r2611, %r2729;
	// end inline asm
	// begin inline asm
	shf.r.wrap.b32 %r2610, %r2611, %r2611, %r2732;
	// end inline asm
	shr.u32 	%r3907, %r2611, 3;
	xor.b32  	%r3908, %r3907, %r2607;
	xor.b32  	%r3909, %r3908, %r2610;
	// begin inline asm
	shf.r.wrap.b32 %r2613, %r2617, %r2617, %r2735;
	// end inline asm
	// begin inline asm
	shf.r.wrap.b32 %r2616, %r2617, %r2617, %r2738;
	// end inline asm
	shr.u32 	%r3910, %r2617, 10;
	xor.b32  	%r3911, %r3910, %r2613;
	xor.b32  	%r3912, %r3911, %r2616;
	add.s32 	%r3913, %r2599, %r3909;
	add.s32 	%r3914, %r3913, %r2707;
	add.s32 	%r2641, %r3914, %r3912;
	// begin inline asm
	shf.r.wrap.b32 %r2619, %r2623, %r2623, %r2729;
	// end inline asm
	// begin inline asm
	shf.r.wrap.b32 %r2622, %r2623, %r2623, %r2732;
	// end inline asm
	shr.u32 	%r3915, %r2623, 3;
	xor.b32  	%r3916, %r3915, %r2619;
	xor.b32  	%r3917, %r3916, %r2622;
	// begin inline asm
	shf.r.wrap.b32 %r2625, %r2629, %r2629, %r2735;
	// end inline asm
	// begin inline asm
	shf.r.wrap.b32 %r2628, %r2629, %r2629, %r2738;
	// end inline asm
	shr.u32 	%r3918, %r2629, 10;
	xor.b32  	%r3919, %r3918, %r2625;
	xor.b32  	%r3920, %r3919, %r2628;
	add.s32 	%r3921, %r2611, %r3917;
	add.s32 	%r3922, %r3921, %r2719;
	add.s32 	%r2653, %r3922, %r3920;
	// begin inline asm
	shf.r.wrap.b32 %r2631, %r2635, %r2635, %r2729;
	// end inline asm
	// begin inline asm
	shf.r.wrap.b32 %r2634, %r2635, %r2635, %r2732;
	// end inline asm
	shr.u32 	%r3923, %r2635, 3;
	xor.b32  	%r3924, %r3923, %r2631;
	xor.b32  	%r3925, %r3924, %r2634;
	// begin inline asm
	shf.r.wrap.b32 %r2637, %r2641, %r2641, %r2735;
	// end inline asm
	// begin inline asm
	shf.r.wrap.b32 %r2640, %r2641, %r2641, %r2738;
	// end inline asm
	shr.u32 	%r3926, %r2641, 10;
	xor.b32  	%r3927, %r3926, %r2637;
	xor.b32  	%r3928, %r3927, %r2640;
	add.s32 	%r3929, %r2623, %r3925;
	add.s32 	%r3930, %r3929, %r2731;
	add.s32 	%r2665, %r3930, %r3928;
	// begin inline asm
	shf.r.wrap.b32 %r2643, %r2647, %r2647, %r2729;
	// end inline asm
	// begin inline asm
	shf.r.wrap.b32 %r2646, %r2647, %r2647, %r2732;
	// end inline asm
	shr.u32 	%r3931, %r2647, 3;
	xor.b32  	%r3932, %r3931, %r2643;
	xor.b32  	%r3933, %r3932, %r2646;
	// begin inline asm
	shf.r.wrap.b32 %r2649, %r2653, %r2653, %r2735;
	// end inline asm
	// begin inline asm
	shf.r.wrap.b32 %r2652, %r2653, %r2653, %r2738;
	// end inline asm
	shr.u32 	%r3934, %r2653, 10;
	xor.b32  	%r3935, %r3934, %r2649;
	xor.b32  	%r3936, %r3935, %r2652;
	add.s32 	%r3937, %r2635, %r3933;
	add.s32 	%r3938, %r3937, %r2593;
	add.s32 	%r2677, %r3938, %r3936;
	// begin inline asm
	shf.r.wrap.b32 %r2655, %r2659, %r2659, %r2729;
	// end inline asm
	// begin inline asm
	shf.r.wrap.b32 %r2658, %r2659, %r2659, %r2732;
	// end inline asm
	shr.u32 	%r3939, %r2659, 3;
	xor.b32  	%r3940, %r3939, %r2655;
	xor.b32  	%r3941, %r3940, %r2658;
	// begin inline asm
	shf.r.wrap.b32 %r2661, %r2665, %r2665, %r2735;
	// end inline asm
	// begin inline asm
	shf.r.wrap.b32 %r2664, %r2665, %r2665, %r2738;
	// end inline asm
	shr.u32 	%r3942, %r2665, 10;
	xor.b32  	%r3943, %r3942, %r2661;
	xor.b32  	%r3944, %r3943, %r2664;
	add.s32 	%r3945, %r2647, %r3941;
	add.s32 	%r3946, %r3945, %r2605;
	add.s32 	%r2689, %r3946, %r3944;
	// begin inline asm
	shf.r.wrap.b32 %r2667, %r2671, %r2671, %r2729;
	// end inline asm
	// begin inline asm
	shf.r.wrap.b32 %r2670, %r2671, %r2671, %r2732;
	// end inline asm
	shr.u32 	%r3947, %r2671, 3;
	xor.b32  	%r3948, %r3947, %r2667;
	xor.b32  	%r3949, %r3948, %r2670;
	// begin inline asm
	shf.r.wrap.b32 %r2673, %r2677, %r2677, %r2735;
	// end inline asm
	// begin inline asm
	shf.r.wrap.b32 %r2676, %r2677, %r2677, %r2738;
	// end inline asm
	shr.u32 	%r3950, %r2677, 10;
	xor.b32  	%r3951, %r3950, %r2673;
	xor.b32  	%r3952, %r3951, %r2676;
	add.s32 	%r3953, %r2659, %r3949;
	add.s32 	%r3954, %r3953, %r2617;
	add.s32 	%r2701, %r3954, %r3952;
	// begin inline asm
	shf.r.wrap.b32 %r2679, %r2683, %r2683, %r2729;
	// end inline asm
	// begin inline asm
	shf.r.wrap.b32 %r2682, %r2683, %r2683, %r2732;
	// end inline asm
	shr.u32 	%r3955, %r2683, 3;
	xor.b32  	%r3956, %r3955, %r2679;
	xor.b32  	%r3957, %r3956, %r2682;
	// begin inline asm
	shf.r.wrap.b32 %r2685, %r2689, %r2689, %r2735;
	// end inline asm
	// begin inline asm
	shf.r.wrap.b32 %r2688, %r2689, %r2689, %r2738;
	// end inline asm
	shr.u32 	%r3958, %r2689, 10;
	xor.b32  	%r3959, %r3958, %r2685;
	xor.b32  	%r3960, %r3959, %r2688;
	add.s32 	%r3961, %r2671, %r3957;
	add.s32 	%r3962, %r3961, %r2629;
	add.s32 	%r2713, %r3962, %r3960;
	// begin inline asm
	shf.r.wrap.b32 %r2691, %r2695, %r2695, %r2729;
	// end inline asm
	// begin inline asm
	shf.r.wrap.b32 %r2694, %r2695, %r2695, %r2732;
	// end inline asm
	shr.u32 	%r3963, %r2695, 3;
	xor.b32  	%r3964, %r3963, %r2691;
	xor.b32  	%r3965, %r3964, %r2694;
	// begin inline asm
	shf.r.wrap.b32 %r2697, %r2701, %r2701, %r2735;
	// end inline asm
	// begin inline asm
	shf.r.wrap.b32 %r2700, %r2701, %r2701, %r2738;
	// end inline asm
	shr.u32 	%r3966, %r2701, 10;
	xor.b32  	%r3967, %r3966, %r2697;
	xor.b32  	%r3968, %r3967, %r2700;
	add.s32 	%r3969, %r2683, %r3965;
	add.s32 	%r3970, %r3969, %r2641;
	add.s32 	%r2725, %r3970, %r3968;
	// begin inline asm
	shf.r.wrap.b32 %r2703, %r2707, %r2707, %r2729;
	// end inline asm
	// begin inline asm
	shf.r.wrap.b32 %r2706, %r2707, %r2707, %r2732;
	// end inline asm
	shr.u32 	%r3971, %r2707, 3;
	xor.b32  	%r3972, %r3971, %r2703;
	xor.b32  	%r3973, %r3972, %r2706;
	// begin inline asm
	shf.r.wrap.b32 %r2709, %r2713, %r2713, %r2735;
	// end inline asm
	// begin inline asm
	shf.r.wrap.b32 %r2712, %r2713, %r2713, %r2738;
	// end inline asm
	shr.u32 	%r3974, %r2713, 10;
	xor.b32  	%r3975, %r3974, %r2709;
	xor.b32  	%r3976, %r3975, %r2712;
	add.s32 	%r3977, %r2695, %r3973;
	add.s32 	%r3978, %r3977, %r2653;
	add.s32 	%r2737, %r3978, %r3976;
	// begin inline asm
	shf.r.wrap.b32 %r2715, %r2719, %r2719, %r2729;
	// end inline asm
	// begin inline asm
	shf.r.wrap.b32 %r2718, %r2719, %r2719, %r2732;
	// end inline asm
	shr.u32 	%r3979, %r2719, 3;
	xor.b32  	%r3980, %r3979, %r2715;
	xor.b32  	%r3981, %r3980, %r2718;
	// begin inline asm
	shf.r.wrap.b32 %r2721, %r2725, %r2725, %r2735;
	// end inline asm
	// begin inline asm
	shf.r.wrap.b32 %r2724, %r2725, %r2725, %r2738;
	// end inline asm
	shr.u32 	%r3982, %r2725, 10;
	xor.b32  	%r3983, %r3982, %r2721;
	xor.b32  	%r3984, %r3983, %r2724;
	add.s32 	%r3985, %r2707, %r3981;
	add.s32 	%r3986, %r3985, %r2665;
	add.s32 	%r3987, %r3986, %r3984;
	// begin inline asm
	shf.r.wrap.b32 %r2727, %r2731, %r2731, %r2729;
	// end inline asm
	// begin inline asm
	shf.r.wrap.b32 %r2730, %r2731, %r2731, %r2732;
	// end inline asm
	shr.u32 	%r3988, %r2731, 3;
	xor.b32  	%r3989, %r3988, %r2727;
	xor.b32  	%r3990, %r3989, %r2730;
	// begin inline asm
	shf.r.wrap.b32 %r2733, %r2737, %r2737, %r2735;
	// end inline asm
	// begin inline asm
	shf.r.wrap.b32 %r2736, %r2737, %r2737, %r2738;
	// end inline asm
	shr.u32 	%r3991, %r2737, 10;
	xor.b32  	%r3992, %r3991, %r2733;
	xor.b32  	%r3993, %r3992, %r2736;
	add.s32 	%r3994, %r2719, %r3990;
	add.s32 	%r3995, %r3994, %r2677;
	add.s32 	%r3996, %r3995, %r3993;
	mov.b32 	%r2776, 1359893119;
	// begin inline asm
	shf.r.wrap.b32 %r2739, %r2776, %r2776, 6;shf.r.wrap.b32 %r2740, %r2776, %r2776, 11;xor.b32 %r2739, %r2739, %r2740;shf.r.wrap.b32 %r2740, %r2776, %r2776, 25;xor.b32 %r2739, %r2739, %r2740;
	// end inline asm
	mov.b32 	%r2780, 1779033703;
	// begin inline asm
	shf.r.wrap.b32 %r2742, %r2780, %r2780, 2;shf.r.wrap.b32 %r2743, %r2780, %r2780, 13;xor.b32 %r2742, %r2742, %r2743;shf.r.wrap.b32 %r2743, %r2780, %r2780, 22;xor.b32 %r2742, %r2742, %r2743;
	// end inline asm
	mov.b32 	%r2762, -1694144372;
	mov.b32 	%r2748, 528734635;
	// begin inline asm
	lop3.b32 %r2745, %r2776, %r2762, %r2748, 0xCA;
	// end inline asm
	mov.b32 	%r2766, -1150833019;
	mov.b32 	%r2752, 1013904242;
	// begin inline asm
	lop3.b32 %r2749, %r2780, %r2766, %r2752, 0xE8;
	// end inline asm
	add.s32 	%r3997, %r2739, %r2745;
	add.s32 	%r3998, %r3997, %r3645;
	add.s32 	%r3999, %r2749, %r2742;
	add.s32 	%r4000, %r3998, %r3999;
	add.s32 	%r2790, %r3998, 1136325099;
	add.s32 	%r2758, %r4000, -1637155663;
	// begin inline asm
	shf.r.wrap.b32 %r2753, %r2790, %r2790, 6;shf.r.wrap.b32 %r2754, %r2790, %r2790, 11;xor.b32 %r2753, %r2753, %r2754;shf.r.wrap.b32 %r2754, %r2790, %r2790, 25;xor.b32 %r2753, %r2753, %r2754;
	// end inline asm
	// begin inline asm
	shf.r.wrap.b32 %r2756, %r2758, %r2758, 2;shf.r.wrap.b32 %r2757, %r2758, %r2758, 13;xor.b32 %r2756, %r2756, %r2757;shf.r.wrap.b32 %r2757, %r2758, %r2758, 22;xor.b32 %r2756, %r2756, %r2757;
	// end inline asm
	// begin inline asm
	lop3.b32 %r2759, %r2790, %r2776, %r2762, 0xCA;
	// end inline asm
	// begin inline asm
	lop3.b32 %r2763, %r2758, %r2780, %r2766, 0xE8;
	// end inline asm
	add.s32 	%r4001, %r2753, %r2759;
	add.s32 	%r4002, %r4001, %r2227;
	add.s32 	%r4003, %r2763, %r2756;
	add.s32 	%r4004, %r4002, %r4003;
	add.s32 	%r2804, %r4002, -852880978;
	add.s32 	%r2772, %r4004, -1866785220;
	// begin inline asm
	shf.r.wrap.b32 %r2767, %r2804, %r2804, 6;shf.r.wrap.b32 %r2768, %r2804, %r2804, 11;xor.b32 %r2767, %r2767, %r2768;shf.r.wrap.b32 %r2768, %r2804, %r2804, 25;xor.b32 %r2767, %r2767, %r2768;
	// end inline asm
	// begin inline asm
	shf.r.wrap.b32 %r2770, %r2772, %r2772, 2;shf.r.wrap.b32 %r2771, %r2772, %r2772, 13;xor.b32 %r2770, %r2770, %r2771;shf.r.wrap.b32 %r2771, %r2772, %r2772, 22;xor.b32 %r2770, %r2770, %r2771;
	// end inline asm
	// begin inline asm
	lop3.b32 %r2773, %r2804, %r2790, %r2776, 0xCA;
	// end inline asm
	// begin inline asm
	lop3.b32 %r2777, %r2772, %r2758, %r2780, 0xE8;
	// end inline asm
	add.s32 	%r4005, %r2767, %r2773;
	add.s32 	%r4006, %r4005, %r2239;
	add.s32 	%r4007, %r2777, %r2770;
	add.s32 	%r4008, %r4006, %r4007;
	add.s32 	%r2818, %r4006, 204346080;
	add.s32 	%r2786, %r4008, 1355179099;
	// begin inline asm
	shf.r.wrap.b32 %r2781, %r2818, %r2818, 6;shf.r.wrap.b32 %r2782, %r2818, %r2818, 11;xor.b32 %r2781, %r2781, %r2782;shf.r.wrap.b32 %r2782, %r2818, %r2818, 25;xor.b32 %r2781, %r2781, %r2782;
	// end inline asm
	// begin inline asm
	shf.r.wrap.b32 %r2784, %r2786, %r2786, 2;shf.r.wrap.b32 %r2785, %r2786, %r2786, 13;xor.b32 %r2784, %r2784, %r2785;shf.r.wrap.b32 %r2785, %r2786, %r2786, 22;xor.b32 %r2784, %r2784, %r2785;
	// end inline asm
	// begin inline asm
	lop3.b32 %r2787, %r2818, %r2804, %r2790, 0xCA;
	// end inline asm
	// begin inline asm
	lop3.b32 %r2791, %r2786, %r2772, %r2758, 0xE8;
	// end inline asm
	add.s32 	%r4009, %r2781, %r2787;
	add.s32 	%r4010, %r4009, %r2251;
	add.s32 	%r4011, %r2791, %r2784;
	add.s32 	%r4012, %r4010, %r4011;
	add.s32 	%r2832, %r4010, -1529998197;
	add.s32 	%r2800, %r4012, 985935396;
	// begin inline asm
	shf.r.wrap.b32 %r2795, %r2832, %r2832, 6;shf.r.wrap.b32 %r2796, %r2832, %r2832, 11;xor.b32 %r2795, %r2795, %r2796;shf.r.wrap.b32 %r2796, %r2832, %r2832, 25;xor.b32 %r2795, %r2795, %r2796;
	// end inline asm
	// begin inline asm
	shf.r.wrap.b32 %r2798, %r2800, %r2800, 2;shf.r.wrap.b32 %r2799, %r2800, %r2800, 13;xor.b32 %r2798, %r2798, %r2799;shf.r.wrap.b32 %r2799, %r2800, %r2800, 22;xor.b32 %r2798, %r2798, %r2799;
	// end inline asm
	// begin inline asm
	lop3.b32 %r2801, %r2832, %r2818, %r2804, 0xCA;
	// end inline asm
	// begin inline asm
	lop3.b32 %r2805, %r2800, %r2786, %r2772, 0xE8;
	// end inline asm
	add.s32 	%r4013, %r2795, %r2790;
	add.s32 	%r4014, %r4013, %r2801;
	add.s32 	%r4015, %r4014, 961987163;
	add.s32 	%r4016, %r2805, %r2798;
	add.s32 	%r2846, %r4015, %r2758;
	add.s32 	%r2850, %r4016, %r4015;
	// begin inline asm
	shf.r.wrap.b32 %r2809, %r2846, %r2846, 6;shf.r.wrap.b32 %r2810, %r2846, %r2846, 11;xor.b32 %r2809, %r2809, %r2810;shf.r.wrap.b32 %r2810, %r2846, %r2846, 25;xor.b32 %r2809, %r2809, %r2810;
	// end inline asm
	// begin inline asm
	shf.r.wrap.b32 %r2812, %r2850, %r2850, 2;shf.r.wrap.b32 %r2813, %r2850, %r2850, 13;xor.b32 %r2812, %r2812, %r2813;shf.r.wrap.b32 %r2813, %r2850, %r2850, 22;xor.b32 %r2812, %r2812, %r2813;
	// end inline asm
	// begin inline asm
	lop3.b32 %r2815, %r2846, %r2832, %r2818, 0xCA;
	// end inline asm
	// begin inline asm
	lop3.b32 %r2819, %r2850, %r2800, %r2786, 0xE8;
	// end inline asm
	add.s32 	%r4017, %r2809, %r2804;
	add.s32 	%r4018, %r4017, %r2815;
	add.s32 	%r4019, %r4018, 1508970993;
	add.s32 	%r4020, %r2819, %r2812;
	add.s32 	%r2860, %r4019, %r2772;
	add.s32 	%r2864, %r4020, %r4019;
	// begin inline asm
	shf.r.wrap.b32 %r2823, %r2860, %r2860, 6;shf.r.wrap.b32 %r2824, %r2860, %r2860, 11;xor.b32 %r2823, %r2823, %r2824;shf.r.wrap.b32 %r2824, %r2860, %r2860, 25;xor.b32 %r2823, %r2823, %r2824;
	// end inline asm
	// begin inline asm
	shf.r.wrap.b32 %r2826, %r2864, %r2864, 2;shf.r.wrap.b32 %r2827, %r2864, %r2864, 13;xor.b32 %r2826, %r2826, %r2827;shf.r.wrap.b32 %r2827, %r2864, %r2864, 22;xor.b32 %r2826, %r2826, %r2827;
	// end inline asm
	// begin inline asm
	lop3.b32 %r2829, %r2860, %r2846, %r2832, 0xCA;
	// end inline asm
	// begin inline asm
	lop3.b32 %r2833, %r2864, %r2850, %r2800, 0xE8;
	// end inline asm
	add.s32 	%r4021, %r2823, %r2818;
	add.s32 	%r4022, %r4021, %r2829;
	add.s32 	%r4023, %r4022, -1841331548;
	add.s32 	%r4024, %r2833, %r2826;
	add.s32 	%r2874, %r4023, %r2786;
	add.s32 	%r2878, %r4024, %r4023;
	// begin inline asm
	shf.r.wrap.b32 %r2837, %r2874, %r2874, 6;shf.r.wrap.b32 %r2838, %r2874, %r2874, 11;xor.b32 %r2837, %r2837, %r2838;shf.r.wrap.b32 %r2838, %r2874, %r2874, 25;xor.b32 %r2837, %r2837, %r2838;
	// end inline asm
	// begin inline asm
	shf.r.wrap.b32 %r2840, %r2878, %r2878, 2;shf.r.wrap.b32 %r2841, %r2878, %r2878, 13;xor.b32 %r2840, %r2840, %r2841;shf.r.wrap.b32 %r2841, %r2878, %r2878, 22;xor.b32 %r2840, %r2840, %r2841;
	// end inline asm
	// begin inline asm
	lop3.b32 %r2843, %r2874, %r2860, %r2846, 0xCA;
	// end inline asm
	// begin inline asm
	lop3.b32 %r2847, %r2878, %r2864, %r2850, 0xE8;
	// end inline asm
	add.s32 	%r4025, %r2837, %r2832;
	add.s32 	%r4026, %r4025, %r2843;
	add.s32 	%r4027, %r4026, -1424204075;
	add.s32 	%r4028, %r2847, %r2840;
	add.s32 	%r2888, %r4027, %r2800;
	add.s32 	%r2892, %r4028, %r4027;
	// begin inline asm
	shf.r.wrap.b32 %r2851, %r2888, %r2888, 6;shf.r.wrap.b32 %r2852, %r2888, %r2888, 11;xor.b32 %r2851, %r2851, %r2852;shf.r.wrap.b32 %r2852, %r2888, %r2888, 25;xor.b32 %r2851, %r2851, %r2852;
	// end inline asm
	// begin inline asm
	shf.r.wrap.b32 %r2854, %r2892, %r2892, 2;shf.r.wrap.b32 %r2855, %r2892, %r2892, 13;xor.b32 %r2854, %r2854, %r2855;shf.r.wrap.b32 %r2855, %r2892, %r2892, 22;xor.b32 %r2854, %r2854, %r2855;
	// end inline asm
	// begin inline asm
	lop3.b32 %r2857, %r2888, %r2874, %r2860, 0xCA;
	// end inline asm
	// begin inline asm
	lop3.b32 %r2861, %r2892, %r2878, %r2864, 0xE8;
	// end inline asm
	add.s32 	%r4029, %r2851, %r2846;
	add.s32 	%r4030, %r4029, %r2857;
	add.s32 	%r4031, %r4030, -670586216;
	add.s32 	%r4032, %r2861, %r2854;
	add.s32 	%r2902, %r4031, %r2850;
	add.s32 	%r2906, %r4032, %r4031;
	// begin inline asm
	shf.r.wrap.b32 %r2865, %r2902, %r2902, 6;shf.r.wrap.b32 %r2866, %r2902, %r2902, 11;xor.b32 %r2865, %r2865, %r2866;shf.r.wrap.b32 %r2866, %r2902, %r2902, 25;xor.b32 %r2865, %r2865, %r2866;
	// end inline asm
	// begin inline asm
	shf.r.wrap.b32 %r2868, %r2906, %r2906, 2;shf.r.wrap.b32 %r2869, %r2906, %r2906, 13;xor.b32 %r2868, %r2868, %r2869;shf.r.wrap.b32 %r2869, %r2906, %r2906, 22;xor.b32 %r2868, %r2868, %r2869;
	// end inline asm
	// begin inline asm
	lop3.b32 %r2871, %r2902, %r2888, %r2874, 0xCA;
	// end inline asm
	// begin inline asm
	lop3.b32 %r2875, %r2906, %r2892, %r2878, 0xE8;
	// end inline asm
	add.s32 	%r4033, %r2865, %r2860;
	add.s32 	%r4034, %r4033, %r2871;
	add.s32 	%r4035, %r4034, 310598401;
	add.s32 	%r4036, %r2875, %r2868;
	add.s32 	%r2916, %r4035, %r2864;
	add.s32 	%r2920, %r4036, %r4035;
	// begin inline asm
	shf.r.wrap.b32 %r2879, %r2916, %r2916, 6;shf.r.wrap.b32 %r2880, %r2916, %r2916, 11;xor.b32 %r2879, %r2879, %r2880;shf.r.wrap.b32 %r2880, %r2916, %r2916, 25;xor.b32 %r2879, %r2879, %r2880;
	// end inline asm
	// begin inline asm
	shf.r.wrap.b32 %r2882, %r2920, %r2920, 2;shf.r.wrap.b32 %r2883, %r2920, %r2920, 13;xor.b32 %r2882, %r2882, %r2883;shf.r.wrap.b32 %r2883, %r2920, %r2920, 22;xor.b32 %r2882, %r2882, %r2883;
	// end inline asm
	// begin inline asm
	lop3.b32 %r2885, %r2916, %r2902, %r2888, 0xCA;
	// end inline asm
	// begin inline asm
	lop3.b32 %r2889, %r2920, %r2906, %r2892, 0xE8;
	// end inline asm
	add.s32 	%r4037, %r2879, %r2874;
	add.s32 	%r4038, %r4037, %r2885;
	add.s32 	%r4039, %r4038, 607225278;
	add.s32 	%r4040, %r2889, %r2882;
	add.s32 	%r2930, %r4039, %r2878;
	add.s32 	%r2934, %r4040, %r4039;
	// begin inline asm
	shf.r.wrap.b32 %r2893, %r2930, %r2930, 6;shf.r.wrap.b32 %r2894, %r2930, %r2930, 11;xor.b32 %r2893, %r2893, %r2894;shf.r.wrap.b32 %r2894, %r2930, %r2930, 25;xor.b32 %r2893, %r2893, %r2894;
	// end inline asm
	// begin inline asm
	shf.r.wrap.b32 %r2896, %r2934, %r2934, 2;shf.r.wrap.b32 %r2897, %r2934, %r2934, 13;xor.b32 %r2896, %r2896, %r2897;shf.r.wrap.b32 %r2897, %r2934, %r2934, 22;xor.b32 %r2896, %r2896, %r2897;
	// end inline asm
	// begin inline asm
	lop3.b32 %r2899, %r2930, %r2916, %r2902, 0xCA;
	// end inline asm
	// begin inline asm
	lop3.b32 %r2903, %r2934, %r2920, %r2906, 0xE8;
	// end inline asm
	add.s32 	%r4041, %r2893, %r2888;
	add.s32 	%r4042, %r4041, %r2899;
	add.s32 	%r4043, %r4042, 1426881987;
	add.s32 	%r4044, %r2903, %r2896;
	add.s32 	%r2944, %r4043, %r2892;
	add.s32 	%r2948, %r4044, %r4043;
	// begin inline asm
	shf.r.wrap.b32 %r2907, %r2944, %r2944, 6;shf.r.wrap.b32 %r2908, %r2944, %r2944, 11;xor.b32 %r2907, %r2907, %r2908;shf.r.wrap.b32 %r2908, %r2944, %r2944, 25;xor.b32 %r2907, %r2907, %r2908;
	// end inline asm
	// begin inline asm
	shf.r.wrap.b32 %r2910, %r2948, %r2948, 2;shf.r.wrap.b32 %r2911, %r2948, %r2948, 13;xor.b32 %r2910, %r2910, %r2911;shf.r.wrap.b32 %r2911, %r2948, %r2948, 22;xor.b32 %r2910, %r2910, %r2911;
	// end inline asm
	// begin inline asm
	lop3.b32 %r2913, %r2944, %r2930, %r2916, 0xCA;
	// end inline asm
	// begin inline asm
	lop3.b32 %r2917, %r2948, %r2934, %r2920, 0xE8;
	// end inline asm
	add.s32 	%r4045, %r2907, %r2902;
	add.s32 	%r4046, %r4045, %r2913;
	add.s32 	%r4047, %r4046, 1925078388;
	add.s32 	%r4048, %r2917, %r2910;
	add.s32 	%r2958, %r4047, %r2906;
	add.s32 	%r2962, %r4048, %r4047;
	// begin inline asm
	shf.r.wrap.b32 %r2921, %r2958, %r2958, 6;shf.r.wrap.b32 %r2922, %r2958, %r2958, 11;xor.b32 %r2921, %r2921, %r2922;shf.r.wrap.b32 %r2922, %r2958, %r2958, 25;xor.b32 %r2921, %r2921, %r2922;
	// end inline asm
	// begin inline asm
	shf.r.wrap.b32 %r2924, %r2962, %r2962, 2;shf.r.wrap.b32 %r2925, %r2962, %r2962, 13;xor.b32 %r2924, %r2924, %r2925;shf.r.wrap.b32 %r2925, %r2962, %r2962, 22;xor.b32 %r2924, %r2924, %r2925;
	// end inline asm
	// begin inline asm
	lop3.b32 %r2927, %r2958, %r2944, %r2930, 0xCA;
	// end inline asm
	// begin inline asm
	lop3.b32 %r2931, %r2962, %r2948, %r2934, 0xE8;
	// end inline asm
	add.s32 	%r4049, %r2921, %r2916;
	add.s32 	%r4050, %r4049, %r2927;
	add.s32 	%r4051, %r4050, -2132889090;
	add.s32 	%r4052, %r2931, %r2924;
	add.s32 	%r2972, %r4051, %r2920;
	add.s32 	%r2976, %r4052, %r4051;
	// begin inline asm
	shf.r.wrap.b32 %r2935, %r2972, %r2972, 6;shf.r.wrap.b32 %r2936, %r2972, %r2972, 11;xor.b32 %r2935, %r2935, %r2936;shf.r.wrap.b32 %r2936, %r2972, %r2972, 25;xor.b32 %r2935, %r2935, %r2936;
	// end inline asm
	// begin inline asm
	shf.r.wrap.b32 %r2938, %r2976, %r2976, 2;shf.r.wrap.b32 %r2939, %r2976, %r2976, 13;xor.b32 %r2938, %r2938, %r2939;shf.r.wrap.b32 %r2939, %r2976, %r2976, 22;xor.b32 %r2938, %r2938, %r2939;
	// end inline asm
	// begin inline asm
	lop3.b32 %r2941, %r2972, %r2958, %r2944, 0xCA;
	// end inline asm
	// begin inline asm
	lop3.b32 %r2945, %r2976, %r2962, %r2948, 0xE8;
	// end inline asm
	add.s32 	%r4053, %r2935, %r2930;
	add.s32 	%r4054, %r4053, %r2941;
	add.s32 	%r4055, %r4054, -1680079193;
	add.s32 	%r4056, %r2945, %r2938;
	add.s32 	%r2986, %r4055, %r2934;
	add.s32 	%r2990, %r4056, %r4055;
	// begin inline asm
	shf.r.wrap.b32 %r2949, %r2986, %r2986, 6;shf.r.wrap.b32 %r2950, %r2986, %r2986, 11;xor.b32 %r2949, %r2949, %r2950;shf.r.wrap.b32 %r2950, %r2986, %r2986, 25;xor.b32 %r2949, %r2949, %r2950;
	// end inline asm
	// begin inline asm
	shf.r.wrap.b32 %r2952, %r2990, %r2990, 2;shf.r.wrap.b32 %r2953, %r2990, %r2990, 13;xor.b32 %r2952, %r2952, %r2953;shf.r.wrap.b32 %r2953, %r2990, %r2990, 22;xor.b32 %r2952, %r2952, %r2953;
	// end inline asm
	// begin inline asm
	lop3.b32 %r2955, %r2986, %r2972, %r2958, 0xCA;
	// end inline asm
	// begin inline asm
	lop3.b32 %r2959, %r2990, %r2976, %r2962, 0xE8;
	// end inline asm
	add.s32 	%r4057, %r2949, %r2944;
	add.s32 	%r4058, %r4057, %r2955;
	add.s32 	%r4059, %r4058, -1046744604;
	add.s32 	%r4060, %r2959, %r2952;
	add.s32 	%r3000, %r4059, %r2948;
	add.s32 	%r3004, %r4060, %r4059;
	// begin inline asm
	shf.r.wrap.b32 %r2963, %r3000, %r3000, 6;shf.r.wrap.b32 %r2964, %r3000, %r3000, 11;xor.b32 %r2963, %r2963, %r2964;shf.r.wrap.b32 %r2964, %r3000, %r3000, 25;xor.b32 %r2963, %r2963, %r2964;
	// end inline asm
	// begin inline asm
	shf.r.wrap.b32 %r2966, %r3004, %r3004, 2;shf.r.wrap.b32 %r2967, %r3004, %r3004, 13;xor.b32 %r2966, %r2966, %r2967;shf.r.wrap.b32 %r2967, %r3004, %r3004, 22;xor.b32 %r2966, %r2966, %r2967;
	// end inline asm
	// begin inline asm
	lop3.b32 %r2969, %r3000, %r2986, %r2972, 0xCA;
	// end inline asm
	// begin inline asm
	lop3.b32 %r2973, %r3004, %r2990, %r2976, 0xE8;
	// end inline asm
	add.s32 	%r4061, %r2963, %r2958;
	add.s32 	%r4062, %r4061, %r2969;
	add.s32 	%r4063, %r4062, %r2347;
	add.s32 	%r4064, %r4063, -459576895;
	add.s32 	%r4065, %r2973, %r2966;
	add.s32 	%r3014, %r4064, %r2962;
	add.s32 	%r3018, %r4065, %r4064;
	// begin inline asm
	shf.r.wrap.b32 %r2977, %r3014, %r3014, 6;shf.r.wrap.b32 %r2978, %r3014, %r3014, 11;xor.b32 %r2977, %r2977, %r2978;shf.r.wrap.b32 %r2978, %r3014, %r3014, 25;xor.b32 %r2977, %r2977, %r2978;
	// end inline asm
	// begin inline asm
	shf.r.wrap.b32 %r2980, %r3018, %r3018, 2;shf.r.wrap.b32 %r2981, %r3018, %r3018, 13;xor.b32 %r2980, %r2980, %r2981;shf.r.wrap.b32 %r2981, %r3018, %r3018, 22;xor.b32 %r2980, %r2980, %r2981;
	// end inline asm
	// begin inline asm
	lop3.b32 %r2983, %r3014, %r3000, %r2986, 0xCA;
	// end inline asm
	// begin inline asm
	lop3.b32 %r2987, %r3018, %r3004, %r2990, 0xE8;
	// end inline asm
	add.s32 	%r4066, %r2977, %r2972;
	add.s32 	%r4067, %r4066, %r2983;
	add.s32 	%r4068, %r4067, %r2359;
	add.s32 	%r4069, %r4068, -272742522;
	add.s32 	%r4070, %r2987, %r2980;
	add.s32 	%r3028, %r4069, %r2976;
	add.s32 	%r3032, %r4070, %r4069;
	// begin inline asm
	shf.r.wrap.b32 %r2991, %r3028, %r3028, 6;shf.r.wrap.b32 %r2992, %r3028, %r3028, 11;xor.b32 %r2991, %r2991, %r2992;shf.r.wrap.b32 %r2992, %r3028, %r3028, 25;xor.b32 %r2991, %r2991, %r2992;
	// end inline asm
	// begin inline asm
	shf.r.wrap.b32 %r2994, %r3032, %r3032, 2;shf.r.wrap.b32 %r2995, %r3032, %r3032, 13;xor.b32 %r2994, %r2994, %r2995;shf.r.wrap.b32 %r2995, %r3032, %r3032, 22;xor.b32 %r2994, %r2994, %r2995;
	// end inline asm
	// begin inline asm
	lop3.b32 %r2997, %r3028, %r3014, %r3000, 0xCA;
	// end inline asm
	// begin inline asm
	lop3.b32 %r3001, %r3032, %r3018, %r3004, 0xE8;
	// end inline asm
	add.s32 	%r4071, %r2991, %r2986;
	add.s32 	%r4072, %r4071, %r2997;
	add.s32 	%r4073, %r4072, %r2371;
	add.s32 	%r4074, %r4073, 264347078;
	add.s32 	%r4075, %r3001, %r2994;
	add.s32 	%r3042, %r4074, %r2990;
	add.s32 	%r3046, %r4075, %r4074;
	// begin inline asm
	shf.r.wrap.b32 %r3005, %r3042, %r3042, 6;shf.r.wrap.b32 %r3006, %r3042, %r3042, 11;xor.b32 %r3005, %r3005, %r3006;shf.r.wrap.b32 %r3006, %r3042, %r3042, 25;xor.b32 %r3005, %r3005, %r3006;
	// end inline asm
	// begin inline asm
	shf.r.wrap.b32 %r3008, %r3046, %r3046, 2;shf.r.wrap.b32 %r3009, %r3046, %r3046, 13;xor.b32 %r3008, %r3008, %r3009;shf.r.wrap.b32 %r3009, %r3046, %r3046, 22;xor.b32 %r3008, %r3008, %r3009;
	// end inline asm
	// begin inline asm
	lop3.b32 %r3011, %r3042, %r3028, %r3014, 0xCA;
	// end inline asm
	// begin inline asm
	lop3.b32 %r3015, %r3046, %r3032, %r3018, 0xE8;
	// end inline asm
	add.s32 	%r4076, %r3005, %r3000;
	add.s32 	%r4077, %r4076, %r3011;
	add.s32 	%r4078, %r4077, %r2383;
	add.s32 	%r4079, %r4078, 604807628;
	add.s32 	%r4080, %r3015, %r3008;
	add.s32 	%r3056, %r4079, %r3004;
	add.s32 	%r3060, %r4080, %r4079;
	// begin inline asm
	shf.r.wrap.b32 %r3019, %r3056, %r3056, 6;shf.r.wrap.b32 %r3020, %r3056, %r3056, 11;xor.b32 %r3019, %r3019, %r3020;shf.r.wrap.b32 %r3020, %r3056, %r3056, 25;xor.b32 %r3019, %r3019, %r3020;
	// end inline asm
	// begin inline asm
	shf.r.wrap.b32 %r3022, %r3060, %r3060, 2;shf.r.wrap.b32 %r3023, %r3060, %r3060, 13;xor.b32 %r3022, %r3022, %r3023;shf.r.wrap.b32 %r3023, %r3060, %r3060, 22;xor.b32 %r3022, %r3022, %r3023;
	// end inline asm
	// begin inline asm
	lop3.b32 %r3025, %r3056, %r3042, %r3028, 0xCA;
	// end inline asm
	// begin inline asm
	lop3.b32 %r3029, %r3060, %r3046, %r3032, 0xE8;
	// end inline asm
	add.s32 	%r4081, %r3019, %r3014;
	add.s32 	%r4082, %r4081, %r3025;
	add.s32 	%r4083, %r4082, %r2395;
	add.s32 	%r4084, %r4083, 770255983;
	add.s32 	%r4085, %r3029, %r3022;
	add.s32 	%r3070, %r4084, %r3018;
	add.s32 	%r3074, %r4085, %r4084;
	// begin inline asm
	shf.r.wrap.b32 %r3033, %r3070, %r3070, 6;shf.r.wrap.b32 %r3034, %r3070, %r3070, 11;xor.b32 %r3033, %r3033, %r3034;shf.r.wrap.b32 %r3034, %r3070, %r3070, 25;xor.b32 %r3033, %r3033, %r3034;
	// end inline asm
	// begin inline asm
	shf.r.wrap.b32 %r3036, %r3074, %r3074, 2;shf.r.wrap.b32 %r3037, %r3074, %r3074, 13;xor.b32 %r3036, %r3036, %r3037;shf.r.wrap.b32 %r3037, %r3074, %r3074, 22;xor.b32 %r3036, %r3036, %r3037;
	// end inline asm
	// begin inline asm
	lop3.b32 %r3039, %r3070, %r3056, %r3042, 0xCA;
	// end inline asm
	// begin inline asm
	lop3.b32 %r3043, %r3074, %r3060, %r3046, 0xE8;
	// end inline asm
	add.s32 	%r4086, %r3033, %r3028;
	add.s32 	%r4087, %r4086, %r3039;
	add.s32 	%r4088, %r4087, %r2407;
	add.s32 	%r4089, %r4088, 1249150122;
	add.s32 	%r4090, %r3043, %r3036;
	add.s32 	%r3084, %r4089, %r3032;
	add.s32 	%r3088, %r4090, %r4089;
	// begin inline asm
	shf.r.wrap.b32 %r3047, %r3084, %r3084, 6;shf.r.wrap.b32 %r3048, %r3084, %r3084, 11;xor.b32 %r3047, %r3047, %r3048;shf.r.wrap.b32 %r3048, %r3084, %r3084, 25;xor.b32 %r3047, %r3047, %r3048;
	// end inline asm
	// begin inline asm
	shf.r.wrap.b32 %r3050, %r3088, %r3088, 2;shf.r.wrap.b32 %r3051, %r3088, %r3088, 13;xor.b32 %r3050, %r3050, %r3051;shf.r.wrap.b32 %r3051, %r3088, %r3088, 22;xor.b32 %r3050, %r3050, %r3051;
	// end inline asm
	// begin inline asm
	lop3.b32 %r3053, %r3084, %r3070, %r3056, 0xCA;
	// end inline asm
	// begin inline asm
	lop3.b32 %r3057, %r3088, %r3074, %r3060, 0xE8;
	// end inline asm
	add.s32 	%r4091, %r3047, %r3042;
	add.s32 	%r4092, %r4091, %r3053;
	add.s32 	%r4093, %r4092, %r2296;
	add.s32 	%r4094, %r4093, 1555081692;
	add.s32 	%r4095, %r3057, %r3050;
	add.s32 	%r3098, %r4094, %r3046;
	add.s32 	%r3102, %r4095, %r4094;
	// begin inline asm
	shf.r.wrap.b32 %r3061, %r3098, %r3098, 6;shf.r.wrap.b32 %r3062, %r3098, %r3098, 11;xor.b32 %r3061, %r3061, %r3062;shf.r.wrap.b32 %r3062, %r3098, %r3098, 25;xor.b32 %r3061, %r3061, %r3062;
	// end inline asm
	// begin inline asm
	shf.r.wrap.b32 %r3064, %r3102, %r3102, 2;shf.r.wrap.b32 %r3065, %r3102, %r3102, 13;xor.b32 %r3064, %r3064, %r3065;shf.r.wrap.b32 %r3065, %r3102, %r3102, 22;xor.b32 %r3064, %r3064, %r3065;
	// end inline asm
	// begin inline asm
	lop3.b32 %r3067, %r3098, %r3084, %r3070, 0xCA;
	// end inline asm
	// begin inline asm
	lop3.b32 %r3071, %r3102, %r3088, %r3074, 0xE8;
	// end inline asm
	add.s32 	%r4096, %r3061, %r3056;
	add.s32 	%r4097, %r4096, %r3067;
	add.s32 	%r4098, %r4097, %r2431;
	add.s32 	%r4099, %r4098, 1996064986;
	add.s32 	%r4100, %r3071, %r3064;
	add.s32 	%r3112, %r4099, %r3060;
	add.s32 	%r3116, %r4100, %r4099;
	// begin inline asm
	shf.r.wrap.b32 %r3075, %r3112, %r3112, 6;shf.r.wrap.b32 %r3076, %r3112, %r3112, 11;xor.b32 %r3075, %r3075, %r3076;shf.r.wrap.b32 %r3076, %r3112, %r3112, 25;xor.b32 %r3075, %r3075, %r3076;
	// end inline asm
	// begin inline asm
	shf.r.wrap.b32 %r3078, %r3116, %r3116, 2;shf.r.wrap.b32 %r3079, %r3116, %r3116, 13;xor.b32 %r3078, %r3078, %r3079;shf.r.wrap.b32 %r3079, %r3116, %r3116, 22;xor.b32 %r3078, %r3078, %r3079;
	// end inline asm
	// begin inline asm
	lop3.b32 %r3081, %r3112, %r3098, %r3084, 0xCA;
	// end inline asm
	// begin inline asm
	lop3.b32 %r3085, %r3116, %r3102, %r3088, 0xE8;
	// end inline asm
	add.s32 	%r4101, %r3075, %r3070;
	add.s32 	%r4102, %r4101, %r3081;
	add.s32 	%r4103, %r4102, %r2443;
	add.s32 	%r4104, %r4103, -1740746414;
	add.s32 	%r4105, %r3085, %r3078;
	add.s32 	%r3126, %r4104, %r3074;
	add.s32 	%r3130, %r4105, %r4104;
	// begin inline asm
	shf.r.wrap.b32 %r3089, %r3126, %r3126, 6;shf.r.wrap.b32 %r3090, %r3126, %r3126, 11;xor.b32 %r3089, %r3089, %r3090;shf.r.wrap.b32 %r3090, %r3126, %r3126, 25;xor.b32 %r3089, %r3089, %r3090;
	// end inline asm
	// begin inline asm
	shf.r.wrap.b32 %r3092, %r3130, %r3130, 2;shf.r.wrap.b32 %r3093, %r3130, %r3130, 13;xor.b32 %r3092, %r3092, %r3093;shf.r.wrap.b32 %r3093, %r3130, %r3130, 22;xor.b32 %r3092, %r3092, %r3093;
	// end inline asm
	// begin inline asm
	lop3.b32 %r3095, %r3126, %r3112, %r3098, 0xCA;
	// end inline asm
	// begin inline asm
	lop3.b32 %r3099, %r3130, %r3116, %r3102, 0xE8;
	// end inline asm
	add.s32 	%r4106, %r3089, %r3084;
	add.s32 	%r4107, %r4106, %r3095;
	add.s32 	%r4108, %r4107, %r2455;
	add.s32 	%r4109, %r4108, -1473132947;
	add.s32 	%r4110, %r3099, %r3092;
	add.s32 	%r3140, %r4109, %r3088;
	add.s32 	%r3144, %r4110, %r4109;
	// begin inline asm
	shf.r.wrap.b32 %r3103, %r3140, %r3140, 6;shf.r.wrap.b32 %r3104, %r3140, %r3140, 11;xor.b32 %r3103, %r3103, %r3104;shf.r.wrap.b32 %r3104, %r3140, %r3140, 25;xor.b32 %r3103, %r3103, %r3104;
	// end inline asm
	// begin inline asm
	shf.r.wrap.b32 %r3106, %r3144, %r3144, 2;shf.r.wrap.b32 %r3107, %r3144, %r3144, 13;xor.b32 %r3106, %r3106, %r3107;shf.r.wrap.b32 %r3107, %r3144, %r3144, 22;xor.b32 %r3106, %r3106, %r3107;
	// end inline asm
	// begin inline asm
	lop3.b32 %r3109, %r3140, %r3126, %r3112, 0xCA;
	// end inline asm
	// begin inline asm
	lop3.b32 %r3113, %r3144, %r3130, %r3116, 0xE8;
	// end inline asm
	add.s32 	%r4111, %r3103, %r3098;
	add.s32 	%r4112, %r4111, %r3109;
	add.s32 	%r4113, %r4112, %r2467;
	add.s32 	%r4114, %r4113, -1341970488;
	add.s32 	%r4115, %r3113, %r3106;
	add.s32 	%r3154, %r4114, %r3102;
	add.s32 	%r3158, %r4115, %r4114;
	// begin inline asm
	shf.r.wrap.b32 %r3117, %r3154, %r3154, 6;shf.r.wrap.b32 %r3118, %r3154, %r3154, 11;xor.b32 %r3117, %r3117, %r3118;shf.r.wrap.b32 %r3118, %r3154, %r3154, 25;xor.b32 %r3117, %r3117, %r3118;
	// end inline asm
	// begin inline asm
	shf.r.wrap.b32 %r3120, %r3158, %r3158, 2;shf.r.wrap.b32 %r3121, %r3158, %r3158, 13;xor.b32 %r3120, %r3120, %r3121;shf.r.wrap.b32 %r3121, %r3158, %r3158, 22;xor.b32 %r3120, %r3120, %r3121;
	// end inline asm
	// begin inline asm
	lop3.b32 %r3123, %r3154, %r3140, %r3126, 0xCA;
	// end inline asm
	// begin inline asm
	lop3.b32 %r3127, %r3158, %r3144, %r3130, 0xE8;
	// end inline asm
	add.s32 	%r4116, %r3117, %r3112;
	add.s32 	%r4117, %r4116, %r3123;
	add.s32 	%r4118, %r4117, %r2479;
	add.s32 	%r4119, %r4118, -1084653625;
	add.s32 	%r4120, %r3127, %r3120;
	add.s32 	%r3168, %r4119, %r3116;
	add.s32 	%r3172, %r4120, %r4119;
	// begin inline asm
	shf.r.wrap.b32 %r3131, %r3168, %r3168, 6;shf.r.wrap.b32 %r3132, %r3168, %r3168, 11;xor.b32 %r3131, %r3131, %r3132;shf.r.wrap.b32 %r3132, %r3168, %r3168, 25;xor.b32 %r3131, %r3131, %r3132;
	// end inline asm
	// begin inline asm
	shf.r.wrap.b32 %r3134, %r3172, %r3172, 2;shf.r.wrap.b32 %r3135, %r3172, %r3172, 13;xor.b32 %r3134, %r3134, %r3135;shf.r.wrap.b32 %r3135, %r3172, %r3172, 22;xor.b32 %r3134, %r3134, %r3135;
	// end inline asm
	// begin inline asm
	lop3.b32 %r3137, %r3168, %r3154, %r3140, 0xCA;
	// end inline asm
	// begin inline asm
	lop3.b32 %r3141, %r3172, %r3158, %r3144, 0xE8;
	// end inline asm
	add.s32 	%r4121, %r3131, %r3126;
	add.s32 	%r4122, %r4121, %r3137;
	add.s32 	%r4123, %r4122, %r2491;
	add.s32 	%r4124, %r4123, -958395405;
	add.s32 	%r4125, %r3141, %r3134;
	add.s32 	%r3182, %r4124, %r3130;
	add.s32 	%r3186, %r4125, %r4124;
	// begin inline asm
	shf.r.wrap.b32 %r3145, %r3182, %r3182, 6;shf.r.wrap.b32 %r3146, %r3182, %r3182, 11;xor.b32 %r3145, %r3145, %r3146;shf.r.wrap.b32 %r3146, %r3182, %r3182, 25;xor.b32 %r3145, %r3145, %r3146;
	// end inline asm
	// begin inline asm
	shf.r.wrap.b32 %r3148, %r3186, %r3186, 2;shf.r.wrap.b32 %r3149, %r3186, %r3186, 13;xor.b32 %r3148, %r3148, %r3149;shf.r.wrap.b32 %r3149, %r3186, %r3186, 22;xor.b32 %r3148, %r3148, %r3149;
	// end inline asm
	// begin inline asm
	lop3.b32 %r3151, %r3182, %r3168, %r3154, 0xCA;
	// end inline asm
	// begin inline asm
	lop3.b32 %r3155, %r3186, %r3172, %r3158, 0xE8;
	// end inline asm
	add.s32 	%r4126, %r3145, %r3140;
	add.s32 	%r4127, %r4126, %r3151;
	add.s32 	%r4128, %r4127, %r2503;
	add.s32 	%r4129, %r4128, -710438585;
	add.s32 	%r4130, %r3155, %r3148;
	add.s32 	%r3196, %r4129, %r3144;
	add.s32 	%r3200, %r4130, %r4129;
	// begin inline asm
	shf.r.wrap.b32 %r3159, %r3196, %r3196, 6;shf.r.wrap.b32 %r3160, %r3196, %r3196, 11;xor.b32 %r3159, %r3159, %r3160;shf.r.wrap.b32 %r3160, %r3196, %r3196, 25;xor.b32 %r3159, %r3159, %r3160;
	// end inline asm
	// begin inline asm
	shf.r.wrap.b32 %r3162, %r3200, %r3200, 2;shf.r.wrap.b32 %r3163, %r3200, %r3200, 13;xor.b32 %r3162, %r3162, %r3163;shf.r.wrap.b32 %r3163, %r3200, %r3200, 22;xor.b32 %r3162, %r3162, %r3163;
	// end inline asm
	// begin inline asm
	lop3.b32 %r3165, %r3196, %r3182, %r3168, 0xCA;
	// end inline asm
	// begin inline asm
	lop3.b32 %r3169, %r3200, %r3186, %r3172, 0xE8;
	// end inline asm
	add.s32 	%r4131, %r3159, %r3154;
	add.s32 	%r4132, %r4131, %r3165;
	add.s32 	%r4133, %r4132, %r2515;
	add.s32 	%r4134, %r4133, 113926993;
	add.s32 	%r4135, %r3169, %r3162;
	add.s32 	%r3210, %r4134, %r3158;
	add.s32 	%r3214, %r4135, %r4134;
	// begin inline asm
	shf.r.wrap.b32 %r3173, %r3210, %r3210, 6;shf.r.wrap.b32 %r3174, %r3210, %r3210, 11;xor.b32 %r3173, %r3173, %r3174;shf.r.wrap.b32 %r3174, %r3210, %r3210, 25;xor.b32 %r3173, %r3173, %r3174;
	// end inline asm
	// begin inline asm
	shf.r.wrap.b32 %r3176, %r3214, %r3214, 2;shf.r.wrap.b32 %r3177, %r3214, %r3214, 13;xor.b32 %r3176, %r3176, %r3177;shf.r.wrap.b32 %r3177, %r3214, %r3214, 22;xor.b32 %r3176, %r3176, %r3177;
	// end inline asm
	// begin inline asm
	lop3.b32 %r3179, %r3210, %r3196, %r3182, 0xCA;
	// end inline asm
	// begin inline asm
	lop3.b32 %r3183, %r3214, %r3200, %r3186, 0xE8;
	// end inline asm
	add.s32 	%r4136, %r3173, %r3168;
	add.s32 	%r4137, %r4136, %r3179;
	add.s32 	%r4138, %r4137, %r2374;
	add.s32 	%r4139, %r4138, 338241895;
	add.s32 	%r4140, %r3183, %r3176;
	add.s32 	%r3224, %r4139, %r3172;
	add.s32 	%r3228, %r4140, %r4139;
	// begin inline asm
	shf.r.wrap.b32 %r3187, %r3224, %r3224, 6;shf.r.wrap.b32 %r3188, %r3224, %r3224, 11;xor.b32 %r3187, %r3187, %r3188;shf.r.wrap.b32 %r3188, %r3224, %r3224, 25;xor.b32 %r3187, %r3187, %r3188;
	// end inline asm
	// begin inline asm
	shf.r.wrap.b32 %r3190, %r3228, %r3228, 2;shf.r.wrap.b32 %r3191, %r3228, %r3228, 13;xor.b32 %r3190, %r3190, %r3191;shf.r.wrap.b32 %r3191, %r3228, %r3228, 22;xor.b32 %r3190, %r3190, %r3191;
	// end inline asm
	// begin inline asm
	lop3.b32 %r3193, %r3224, %r3210, %r3196, 0xCA;
	// end inline asm
	// begin inline asm
	lop3.b32 %r3197, %r3228, %r3214, %r3200, 0xE8;
	// end inline asm
	add.s32 	%r4141, %r3187, %r3182;
	add.s32 	%r4142, %r4141, %r3193;
	add.s32 	%r4143, %r4142, %r2539;
	add.s32 	%r4144, %r4143, 666307205;
	add.s32 	%r4145, %r3197, %r3190;
	add.s32 	%r3238, %r4144, %r3186;
	add.s32 	%r3242, %r4145, %r4144;
	// begin inline asm
	shf.r.wrap.b32 %r3201, %r3238, %r3238, 6;shf.r.wrap.b32 %r3202, %r3238, %r3238, 11;xor.b32 %r3201, %r3201, %r3202;shf.r.wrap.b32 %r3202, %r3238, %r3238, 25;xor.b32 %r3201, %r3201, %r3202;
	// end inline asm
	// begin inline asm
	shf.r.wrap.b32 %r3204, %r3242, %r3242, 2;shf.r.wrap.b32 %r3205, %r3242, %r3242, 13;xor.b32 %r3204, %r3204, %r3205;shf.r.wrap.b32 %r3205, %r3242, %r3242, 22;xor.b32 %r3204, %r3204, %r3205;
	// end inline asm
	// begin inline asm
	lop3.b32 %r3207, %r3238, %r3224, %r3210, 0xCA;
	// end inline asm
	// begin inline asm
	lop3.b32 %r3211, %r3242, %r3228, %r3214, 0xE8;
	// end inline asm
	add.s32 	%r4146, %r3201, %r3196;
	add.s32 	%r4147, %r4146, %r3207;
	add.s32 	%r4148, %r4147, %r2551;
	add.s32 	%r4149, %r4148, 773529912;
	add.s32 	%r4150, %r3211, %r3204;
	add.s32 	%r3252, %r4149, %r3200;
	add.s32 	%r3256, %r4150, %r4149;
	// begin inline asm
	shf.r.wrap.b32 %r3215, %r3252, %r3252, 6;shf.r.wrap.b32 %r3216, %r3252, %r3252, 11;xor.b32 %r3215, %r3215, %r3216;shf.r.wrap.b32 %r3216, %r3252, %r3252, 25;xor.b32 %r3215, %r3215, %r3216;
	// end inline asm
	// begin inline asm
	shf.r.wrap.b32 %r3218, %r3256, %r3256, 2;shf.r.wrap.b32 %r3219, %r3256, %r3256, 13;xor.b32 %r3218, %r3218, %r3219;shf.r.wrap.b32 %r3219, %r3256, %r3256, 22;xor.b32 %r3218, %r3218, %r3219;
	// end inline asm
	// begin inline asm
	lop3.b32 %r3221, %r3252, %r3238, %r3224, 0xCA;
	// end inline asm
	// begin inline asm
	lop3.b32 %r3225, %r3256, %r3242, %r3228, 0xE8;
	// end inline asm
	add.s32 	%r4151, %r3215, %r3210;
	add.s32 	%r4152, %r4151, %r3221;
	add.s32 	%r4153, %r4152, %r2563;
	add.s32 	%r4154, %r4153, 1294757372;
	add.s32 	%r4155, %r3225, %r3218;
	add.s32 	%r3266, %r4154, %r3214;
	add.s32 	%r3270, %r4155, %r4154;
	// begin inline asm
	shf.r.wrap.b32 %r3229, %r3266, %r3266, 6;shf.r.wrap.b32 %r3230, %r3266, %r3266, 11;xor.b32 %r3229, %r3229, %r3230;shf.r.wrap.b32 %r3230, %r3266, %r3266, 25;xor.b32 %r3229, %r3229, %r3230;
	// end inline asm
	// begin inline asm
	shf.r.wrap.b32 %r3232, %r3270, %r3270, 2;shf.r.wrap.b32 %r3233, %r3270, %r3270, 13;xor.b32 %r3232, %r3232, %r3233;shf.r.wrap.b32 %r3233, %r3270, %r3270, 22;xor.b32 %r3232, %r3232, %r3233;
	// end inline asm
	// begin inline asm
	lop3.b32 %r3235, %r3266, %r3252, %r3238, 0xCA;
	// end inline asm
	// begin inline asm
	lop3.b32 %r3239, %r3270, %r3256, %r3242, 0xE8;
	// end inline asm
	add.s32 	%r4156, %r3229, %r3224;
	add.s32 	%r4157, %r4156, %r3235;
	add.s32 	%r4158, %r4157, %r2575;
	add.s32 	%r4159, %r4158, 1396182291;
	add.s32 	%r4160, %r3239, %r3232;
	add.s32 	%r3280, %r4159, %r3228;
	add.s32 	%r3284, %r4160, %r4159;
	// begin inline asm
	shf.r.wrap.b32 %r3243, %r3280, %r3280, 6;shf.r.wrap.b32 %r3244, %r3280, %r3280, 11;xor.b32 %r3243, %r3243, %r3244;shf.r.wrap.b32 %r3244, %r3280, %r3280, 25;xor.b32 %r3243, %r3243, %r3244;
	// end inline asm
	// begin inline asm
	shf.r.wrap.b32 %r3246, %r3284, %r3284, 2;shf.r.wrap.b32 %r3247, %r3284, %r3284, 13;xor.b32 %r3246, %r3246, %r3247;shf.r.wrap.b32 %r3247, %r3284, %r3284, 22;xor.b32 %r3246, %r3246, %r3247;
	// end inline asm
	// begin inline asm
	lop3.b32 %r3249, %r3280, %r3266, %r3252, 0xCA;
	// end inline asm
	// begin inline asm
	lop3.b32 %r3253, %r3284, %r3270, %r3256, 0xE8;
	// end inline asm
	add.s32 	%r4161, %r3243, %r3238;
	add.s32 	%r4162, %r4161, %r3249;
	add.s32 	%r4163, %r4162, %r2587;
	add.s32 	%r4164, %r4163, 1695183700;
	add.s32 	%r4165, %r3253, %r3246;
	add.s32 	%r3294, %r4164, %r3242;
	add.s32 	%r3298, %r4165, %r4164;
	// begin inline asm
	shf.r.wrap.b32 %r3257, %r3294, %r3294, 6;shf.r.wrap.b32 %r3258, %r3294, %r3294, 11;xor.b32 %r3257, %r3257, %r3258;shf.r.wrap.b32 %r3258, %r3294, %r3294, 25;xor.b32 %r3257, %r3257, %r3258;
	// end inline asm
	// begin inline asm
	shf.r.wrap.b32 %r3260, %r3298, %r3298, 2;shf.r.wrap.b32 %r3261, %r3298, %r3298, 13;xor.b32 %r3260, %r3260, %r3261;shf.r.wrap.b32 %r3261, %r3298, %r3298, 22;xor.b32 %r3260, %r3260, %r3261;
	// end inline asm
	// begin inline asm
	lop3.b32 %r3263, %r3294, %r3280, %r3266, 0xCA;
	// end inline asm
	// begin inline asm
	lop3.b32 %r3267, %r3298, %r3284, %r3270, 0xE8;
	// end inline asm
	add.s32 	%r4166, %r3257, %r3252;
	add.s32 	%r4167, %r4166, %r3263;
	add.s32 	%r4168, %r4167, %r2599;
	add.s32 	%r4169, %r4168, 1986661051;
	add.s32 	%r4170, %r3267, %r3260;
	add.s32 	%r3308, %r4169, %r3256;
	add.s32 	%r3312, %r4170, %r4169;
	// begin inline asm
	shf.r.wrap.b32 %r3271, %r3308, %r3308, 6;shf.r.wrap.b32 %r3272, %r3308, %r3308, 11;xor.b32 %r3271, %r3271, %r3272;shf.r.wrap.b32 %r3272, %r3308, %r3308, 25;xor.b32 %r3271, %r3271, %r3272;
	// end inline asm
	// begin inline asm
	shf.r.wrap.b32 %r3274, %r3312, %r3312, 2;shf.r.wrap.b32 %r3275, %r3312, %r3312, 13;xor.b32 %r3274, %r3274, %r3275;shf.r.wrap.b32 %r3275, %r3312, %r3312, 22;xor.b32 %r3274, %r3274, %r3275;
	// end inline asm
	// begin inline asm
	lop3.b32 %r3277, %r3308, %r3294, %r3280, 0xCA;
	// end inline asm
	// begin inline asm
	lop3.b32 %r3281, %r3312, %r3298, %r3284, 0xE8;
	// end inline asm
	add.s32 	%r4171, %r3271, %r3266;
	add.s32 	%r4172, %r4171, %r3277;
	add.s32 	%r4173, %r4172, %r2611;
	add.s32 	%r4174, %r4173, -2117940946;
	add.s32 	%r4175, %r3281, %r3274;
	add.s32 	%r3322, %r4174, %r3270;
	add.s32 	%r3326, %r4175, %r4174;
	// begin inline asm
	shf.r.wrap.b32 %r3285, %r3322, %r3322, 6;shf.r.wrap.b32 %r3286, %r3322, %r3322, 11;xor.b32 %r3285, %r3285, %r3286;shf.r.wrap.b32 %r3286, %r3322, %r3322, 25;xor.b32 %r3285, %r3285, %r3286;
	// end inline asm
	// begin inline asm
	shf.r.wrap.b32 %r3288, %r3326, %r3326, 2;shf.r.wrap.b32 %r3289, %r3326, %r3326, 13;xor.b32 %r3288, %r3288, %r3289;shf.r.wrap.b32 %r3289, %r3326, %r3326, 22;xor.b32 %r3288, %r3288, %r3289;
	// end inline asm
	// begin inline asm
	lop3.b32 %r3291, %r3322, %r3308, %r3294, 0xCA;
	// end inline asm
	// begin inline asm
	lop3.b32 %r3295, %r3326, %r3312, %r3298, 0xE8;
	// end inline asm
	add.s32 	%r4176, %r3285, %r3280;
	add.s32 	%r4177, %r4176, %r3291;
	add.s32 	%r4178, %r4177, %r2623;
	add.s32 	%r4179, %r4178, -1838011259;
	add.s32 	%r4180, %r3295, %r3288;
	add.s32 	%r3336, %r4179, %r3284;
	add.s32 	%r3340, %r4180, %r4179;
	// begin inline asm
	shf.r.wrap.b32 %r3299, %r3336, %r3336, 6;shf.r.wrap.b32 %r3300, %r3336, %r3336, 11;xor.b32 %r3299, %r3299, %r3300;shf.r.wrap.b32 %r3300, %r3336, %r3336, 25;xor.b32 %r3299, %r3299, %r3300;
	// end inline asm
	// begin inline asm
	shf.r.wrap.b32 %r3302, %r3340, %r3340, 2;shf.r.wrap.b32 %r3303, %r3340, %r3340, 13;xor.b32 %r3302, %r3302, %r3303;shf.r.wrap.b32 %r3303, %r3340, %r3340, 22;xor.b32 %r3302, %r3302, %r3303;
	// end inline asm
	// begin inline asm
	lop3.b32 %r3305, %r3336, %r3322, %r3308, 0xCA;
	// end inline asm
	// begin inline asm
	lop3.b32 %r3309, %r3340, %r3326, %r3312, 0xE8;
	// end inline asm
	add.s32 	%r4181, %r3299, %r3294;
	add.s32 	%r4182, %r4181, %r3305;
	add.s32 	%r4183, %r4182, %r2635;
	add.s32 	%r4184, %r4183, -1564481375;
	add.s32 	%r4185, %r3309, %r3302;
	add.s32 	%r3350, %r4184, %r3298;
	add.s32 	%r3354, %r4185, %r4184;
	// begin inline asm
	shf.r.wrap.b32 %r3313, %r3350, %r3350, 6;shf.r.wrap.b32 %r3314, %r3350, %r3350, 11;xor.b32 %r3313, %r3313, %r3314;shf.r.wrap.b32 %r3314, %r3350, %r3350, 25;xor.b32 %r3313, %r3313, %r3314;
	// end inline asm
	// begin inline asm
	shf.r.wrap.b32 %r3316, %r3354, %r3354, 2;shf.r.wrap.b32 %r3317, %r3354, %r3354, 13;xor.b32 %r3316, %r3316, %r3317;shf.r.wrap.b32 %r3317, %r3354, %r3354, 22;xor.b32 %r3316, %r3316, %r3317;
	// end inline asm
	// begin inline asm
	lop3.b32 %r3319, %r3350, %r3336, %r3322, 0xCA;
	// end inline asm
	// begin inline asm
	lop3.b32 %r3323, %r3354, %r3340, %r3326, 0xE8;
	// end inline asm
	add.s32 	%r4186, %r3313, %r3308;
	add.s32 	%r4187, %r4186, %r3319;
	add.s32 	%r4188, %r4187, %r2647;
	add.s32 	%r4189, %r4188, -1474664885;
	add.s32 	%r4190, %r3323, %r3316;
	add.s32 	%r3364, %r4189, %r3312;
	add.s32 	%r3368, %r4190, %r4189;
	// begin inline asm
	shf.r.wrap.b32 %r3327, %r3364, %r3364, 6;shf.r.wrap.b32 %r3328, %r3364, %r3364, 11;xor.b32 %r3327, %r3327, %r3328;shf.r.wrap.b32 %r3328, %r3364, %r3364, 25;xor.b32 %r3327, %r3327, %r3328;
	// end inline asm
	// begin inline asm
	shf.r.wrap.b32 %r3330, %r3368, %r3368, 2;shf.r.wrap.b32 %r3331, %r3368, %r3368, 13;xor.b32 %r3330, %r3330, %r3331;shf.r.wrap.b32 %r3331, %r3368, %r3368, 22;xor.b32 %r3330, %r3330, %r3331;
	// end inline asm
	// begin inline asm
	lop3.b32 %r3333, %r3364, %r3350, %r3336, 0xCA;
	// end inline asm
	// begin inline asm
	lop3.b32 %r3337, %r3368, %r3354, %r3340, 0xE8;
	// end inline asm
	add.s32 	%r4191, %r3327, %r3322;
	add.s32 	%r4192, %r4191, %r3333;
	add.s32 	%r4193, %r4192, %r2659;
	add.s32 	%r4194, %r4193, -1035236496;
	add.s32 	%r4195, %r3337, %r3330;
	add.s32 	%r3378, %r4194, %r3326;
	add.s32 	%r3382, %r4195, %r4194;
	// begin inline asm
	shf.r.wrap.b32 %r3341, %r3378, %r3378, 6;shf.r.wrap.b32 %r3342, %r3378, %r3378, 11;xor.b32 %r3341, %r3341, %r3342;shf.r.wrap.b32 %r3342, %r3378, %r3378, 25;xor.b32 %r3341, %r3341, %r3342;
	// end inline asm
	// begin inline asm
	shf.r.wrap.b32 %r3344, %r3382, %r3382, 2;shf.r.wrap.b32 %r3345, %r3382, %r3382, 13;xor.b32 %r3344, %r3344, %r3345;shf.r.wrap.b32 %r3345, %r3382, %r3382, 22;xor.b32 %r3344, %r3344, %r3345;
	// end inline asm
	// begin inline asm
	lop3.b32 %r3347, %r3378, %r3364, %r3350, 0xCA;
	// end inline asm
	// begin inline asm
	lop3.b32 %r3351, %r3382, %r3368, %r3354, 0xE8;
	// end inline asm
	add.s32 	%r4196, %r3341, %r3336;
	add.s32 	%r4197, %r4196, %r3347;
	add.s32 	%r4198, %r4197, %r2671;
	add.s32 	%r4199, %r4198, -949202525;
	add.s32 	%r4200, %r3351, %r3344;
	add.s32 	%r3392, %r4199, %r3340;
	add.s32 	%r3396, %r4200, %r4199;
	// begin inline asm
	shf.r.wrap.b32 %r3355, %r3392, %r3392, 6;shf.r.wrap.b32 %r3356, %r3392, %r3392, 11;xor.b32 %r3355, %r3355, %r3356;shf.r.wrap.b32 %r3356, %r3392, %r3392, 25;xor.b32 %r3355, %r3355, %r3356;
	// end inline asm
	// begin inline asm
	shf.r.wrap.b32 %r3358, %r3396, %r3396, 2;shf.r.wrap.b32 %r3359, %r3396, %r3396, 13;xor.b32 %r3358, %r3358, %r3359;shf.r.wrap.b32 %r3359, %r3396, %r3396, 22;xor.b32 %r3358, %r3358, %r3359;
	// end inline asm
	// begin inline asm
	lop3.b32 %r3361, %r3392, %r3378, %r3364, 0xCA;
	// end inline asm
	// begin inline asm
	lop3.b32 %r3365, %r3396, %r3382, %r3368, 0xE8;
	// end inline asm
	add.s32 	%r4201, %r3355, %r3350;
	add.s32 	%r4202, %r4201, %r3361;
	add.s32 	%r4203, %r4202, %r2683;
	add.s32 	%r4204, %r4203, -778901479;
	add.s32 	%r4205, %r3365, %r3358;
	add.s32 	%r3406, %r4204, %r3354;
	add.s32 	%r3410, %r4205, %r4204;
	// begin inline asm
	shf.r.wrap.b32 %r3369, %r3406, %r3406, 6;shf.r.wrap.b32 %r3370, %r3406, %r3406, 11;xor.b32 %r3369, %r3369, %r3370;shf.r.wrap.b32 %r3370, %r3406, %r3406, 25;xor.b32 %r3369, %r3369, %r3370;
	// end inline asm
	// begin inline asm
	shf.r.wrap.b32 %r3372, %r3410, %r3410, 2;shf.r.wrap.b32 %r3373, %r3410, %r3410, 13;xor.b32 %r3372, %r3372, %r3373;shf.r.wrap.b32 %r3373, %r3410, %r3410, 22;xor.b32 %r3372, %r3372, %r3373;
	// end inline asm
	// begin inline asm
	lop3.b32 %r3375, %r3406, %r3392, %r3378, 0xCA;
	// end inline asm
	// begin inline asm
	lop3.b32 %r3379, %r3410, %r3396, %r3382, 0xE8;
	// end inline asm
	add.s32 	%r4206, %r3369, %r3364;
	add.s32 	%r4207, %r4206, %r3375;
	add.s32 	%r4208, %r4207, %r2695;
	add.s32 	%r4209, %r4208, -694614492;
	add.s32 	%r4210, %r3379, %r3372;
	add.s32 	%r3420, %r4209, %r3368;
	add.s32 	%r3424, %r4210, %r4209;
	// begin inline asm
	shf.r.wrap.b32 %r3383, %r3420, %r3420, 6;shf.r.wrap.b32 %r3384, %r3420, %r3420, 11;xor.b32 %r3383, %r3383, %r3384;shf.r.wrap.b32 %r3384, %r3420, %r3420, 25;xor.b32 %r3383, %r3383, %r3384;
	// end inline asm
	// begin inline asm
	shf.r.wrap.b32 %r3386, %r3424, %r3424, 2;shf.r.wrap.b32 %r3387, %r3424, %r3424, 13;xor.b32 %r3386, %r3386, %r3387;shf.r.wrap.b32 %r3387, %r3424, %r3424, 22;xor.b32 %r3386, %r3386, %r3387;
	// end inline asm
	// begin inline asm
	lop3.b32 %r3389, %r3420, %r3406, %r3392, 0xCA;
	// end inline asm
	// begin inline asm
	lop3.b32 %r3393, %r3424, %r3410, %r3396, 0xE8;
	// end inline asm
	add.s32 	%r4211, %r3383, %r3378;
	add.s32 	%r4212, %r4211, %r3389;
	add.s32 	%r4213, %r4212, %r2707;
	add.s32 	%r4214, %r4213, -200395387;
	add.s32 	%r4215, %r3393, %r3386;
	add.s32 	%r3434, %r4214, %r3382;
	add.s32 	%r3438, %r4215, %r4214;
	// begin inline asm
	shf.r.wrap.b32 %r3397, %r3434, %r3434, 6;shf.r.wrap.b32 %r3398, %r3434, %r3434, 11;xor.b32 %r3397, %r3397, %r3398;shf.r.wrap.b32 %r3398, %r3434, %r3434, 25;xor.b32 %r3397, %r3397, %r3398;
	// end inline asm
	// begin inline asm
	shf.r.wrap.b32 %r3400, %r3438, %r3438, 2;shf.r.wrap.b32 %r3401, %r3438, %r3438, 13;xor.b32 %r3400, %r3400, %r3401;shf.r.wrap.b32 %r3401, %r3438, %r3438, 22;xor.b32 %r3400, %r3400, %r3401;
	// end inline asm
	// begin inline asm
	lop3.b32 %r3403, %r3434, %r3420, %r3406, 0xCA;
	// end inline asm
	// begin inline asm
	lop3.b32 %r3407, %r3438, %r3424, %r3410, 0xE8;
	// end inline asm
	add.s32 	%r4216, %r3397, %r3392;
	add.s32 	%r4217, %r4216, %r3403;
	add.s32 	%r4218, %r4217, %r2719;
	add.s32 	%r4219, %r4218, 275423344;
	add.s32 	%r4220, %r3407, %r3400;
	add.s32 	%r3448, %r4219, %r3396;
	add.s32 	%r3452, %r4220, %r4219;
	// begin inline asm
	shf.r.wrap.b32 %r3411, %r3448, %r3448, 6;shf.r.wrap.b32 %r3412, %r3448, %r3448, 11;xor.b32 %r3411, %r3411, %r3412;shf.r.wrap.b32 %r3412, %r3448, %r3448, 25;xor.b32 %r3411, %r3411, %r3412;
	// end inline asm
	// begin inline asm
	shf.r.wrap.b32 %r3414, %r3452, %r3452, 2;shf.r.wrap.b32 %r3415, %r3452, %r3452, 13;xor.b32 %r3414, %r3414, %r3415;shf.r.wrap.b32 %r3415, %r3452, %r3452, 22;xor.b32 %r3414, %r3414, %r3415;
	// end inline asm
	// begin inline asm
	lop3.b32 %r3417, %r3448, %r3434, %r3420, 0xCA;
	// end inline asm
	// begin inline asm
	lop3.b32 %r3421, %r3452, %r3438, %r3424, 0xE8;
	// end inline asm
	add.s32 	%r4221, %r3411, %r3406;
	add.s32 	%r4222, %r4221, %r3417;
	add.s32 	%r4223, %r4222, %r2731;
	add.s32 	%r4224, %r4223, 430227734;
	add.s32 	%r4225, %r3421, %r3414;
	add.s32 	%r3462, %r4224, %r3410;
	add.s32 	%r3466, %r4225, %r4224;
	// begin inline asm
	shf.r.wrap.b32 %r3425, %r3462, %r3462, 6;shf.r.wrap.b32 %r3426, %r3462, %r3462, 11;xor.b32 %r3425, %r3425, %r3426;shf.r.wrap.b32 %r3426, %r3462, %r3462, 25;xor.b32 %r3425, %r3425, %r3426;
	// end inline asm
	// begin inline asm
	shf.r.wrap.b32 %r3428, %r3466, %r3466, 2;shf.r.wrap.b32 %r3429, %r3466, %r3466, 13;xor.b32 %r3428, %r3428, %r3429;shf.r.wrap.b32 %r3429, %r3466, %r3466, 22;xor.b32 %r3428, %r3428, %r3429;
	// end inline asm
	// begin inline asm
	lop3.b32 %r3431, %r3462, %r3448, %r3434, 0xCA;
	// end inline asm
	// begin inline asm
	lop3.b32 %r3435, %r3466, %r3452, %r3438, 0xE8;
	// end inline asm
	add.s32 	%r4226, %r3425, %r3420;
	add.s32 	%r4227, %r4226, %r3431;
	add.s32 	%r4228, %r4227, %r2593;
	add.s32 	%r4229, %r4228, 506948616;
	add.s32 	%r4230, %r3435, %r3428;
	add.s32 	%r3476, %r4229, %r3424;
	add.s32 	%r3480, %r4230, %r4229;
	// begin inline asm
	shf.r.wrap.b32 %r3439, %r3476, %r3476, 6;shf.r.wrap.b32 %r3440, %r3476, %r3476, 11;xor.b32 %r3439, %r3439, %r3440;shf.r.wrap.b32 %r3440, %r3476, %r3476, 25;xor.b32 %r3439, %r3439, %r3440;
	// end inline asm
	// begin inline asm
	shf.r.wrap.b32 %r3442, %r3480, %r3480, 2;shf.r.wrap.b32 %r3443, %r3480, %r3480, 13;xor.b32 %r3442, %r3442, %r3443;shf.r.wrap.b32 %r3443, %r3480, %r3480, 22;xor.b32 %r3442, %r3442, %r3443;
	// end inline asm
	// begin inline asm
	lop3.b32 %r3445, %r3476, %r3462, %r3448, 0xCA;
	// end inline asm
	// begin inline asm
	lop3.b32 %r3449, %r3480, %r3466, %r3452, 0xE8;
	// end inline asm
	add.s32 	%r4231, %r3439, %r3434;
	add.s32 	%r4232, %r4231, %r3445;
	add.s32 	%r4233, %r4232, %r2605;
	add.s32 	%r4234, %r4233, 659060556;
	add.s32 	%r4235, %r3449, %r3442;
	add.s32 	%r3490, %r4234, %r3438;
	add.s32 	%r3494, %r4235, %r4234;
	// begin inline asm
	shf.r.wrap.b32 %r3453, %r3490, %r3490, 6;shf.r.wrap.b32 %r3454, %r3490, %r3490, 11;xor.b32 %r3453, %r3453, %r3454;shf.r.wrap.b32 %r3454, %r3490, %r3490, 25;xor.b32 %r3453, %r3453, %r3454;
	// end inline asm
	// begin inline asm
	shf.r.wrap.b32 %r3456, %r3494, %r3494, 2;shf.r.wrap.b32 %r3457, %r3494, %r3494, 13;xor.b32 %r3456, %r3456, %r3457;shf.r.wrap.b32 %r3457, %r3494, %r3494, 22;xor.b32 %r3456, %r3456, %r3457;
	// end inline asm
	// begin inline asm
	lop3.b32 %r3459, %r3490, %r3476, %r3462, 0xCA;
	// end inline asm
	// begin inline asm
	lop3.b32 %r3463, %r3494, %r3480, %r3466, 0xE8;
	// end inline asm
	add.s32 	%r4236, %r3453, %r3448;
	add.s32 	%r4237, %r4236, %r3459;
	add.s32 	%r4238, %r4237, %r2617;
	add.s32 	%r4239, %r4238, 883997877;
	add.s32 	%r4240, %r3463, %r3456;
	add.s32 	%r3504, %r4239, %r3452;
	add.s32 	%r3508, %r4240, %r4239;
	// begin inline asm
	shf.r.wrap.b32 %r3467, %r3504, %r3504, 6;shf.r.wrap.b32 %r3468, %r3504, %r3504, 11;xor.b32 %r3467, %r3467, %r3468;shf.r.wrap.b32 %r3468, %r3504, %r3504, 25;xor.b32 %r3467, %r3467, %r3468;
	// end inline asm
	// begin inline asm
	shf.r.wrap.b32 %r3470, %r3508, %r3508, 2;shf.r.wrap.b32 %r3471, %r3508, %r3508, 13;xor.b32 %r3470, %r3470, %r3471;shf.r.wrap.b32 %r3471, %r3508, %r3508, 22;xor.b32 %r3470, %r3470, %r3471;
	// end inline asm
	// begin inline asm
	lop3.b32 %r3473, %r3504, %r3490, %r3476, 0xCA;
	// end inline asm
	// begin inline asm
	lop3.b32 %r3477, %r3508, %r3494, %r3480, 0xE8;
	// end inline asm
	add.s32 	%r4241, %r3467, %r3462;
	add.s32 	%r4242, %r4241, %r3473;
	add.s32 	%r4243, %r4242, %r2629;
	add.s32 	%r4244, %r4243, 958139571;
	add.s32 	%r4245, %r3477, %r3470;
	add.s32 	%r3518, %r4244, %r3466;
	add.s32 	%r3522, %r4245, %r4244;
	// begin inline asm
	shf.r.wrap.b32 %r3481, %r3518, %r3518, 6;shf.r.wrap.b32 %r3482, %r3518, %r3518, 11;xor.b32 %r3481, %r3481, %r3482;shf.r.wrap.b32 %r3482, %r3518, %r3518, 25;xor.b32 %r3481, %r3481, %r3482;
	// end inline asm
	// begin inline asm
	shf.r.wrap.b32 %r3484, %r3522, %r3522, 2;shf.r.wrap.b32 %r3485, %r3522, %r3522, 13;xor.b32 %r3484, %r3484, %r3485;shf.r.wrap.b32 %r3485, %r3522, %r3522, 22;xor.b32 %r3484, %r3484, %r3485;
	// end inline asm
	// begin inline asm
	lop3.b32 %r3487, %r3518, %r3504, %r3490, 0xCA;
	// end inline asm
	// begin inline asm
	lop3.b32 %r3491, %r3522, %r3508, %r3494, 0xE8;
	// end inline asm
	add.s32 	%r4246, %r3481, %r3476;
	add.s32 	%r4247, %r4246, %r3487;
	add.s32 	%r4248, %r4247, %r2641;
	add.s32 	%r4249, %r4248, 1322822218;
	add.s32 	%r4250, %r3491, %r3484;
	add.s32 	%r3532, %r4249, %r3480;
	add.s32 	%r3536, %r4250, %r4249;
	// begin inline asm
	shf.r.wrap.b32 %r3495, %r3532, %r3532, 6;shf.r.wrap.b32 %r3496, %r3532, %r3532, 11;xor.b32 %r3495, %r3495, %r3496;shf.r.wrap.b32 %r3496, %r3532, %r3532, 25;xor.b32 %r3495, %r3495, %r3496;
	// end inline asm
	// begin inline asm
	shf.r.wrap.b32 %r3498, %r3536, %r3536, 2;shf.r.wrap.b32 %r3499, %r3536, %r3536, 13;xor.b32 %r3498, %r3498, %r3499;shf.r.wrap.b32 %r3499, %r3536, %r3536, 22;xor.b32 %r3498, %r3498, %r3499;
	// end inline asm
	// begin inline asm
	lop3.b32 %r3501, %r3532, %r3518, %r3504, 0xCA;
	// end inline asm
	// begin inline asm
	lop3.b32 %r3505, %r3536, %r3522, %r3508, 0xE8;
	// end inline asm
	add.s32 	%r4251, %r3495, %r3490;
	add.s32 	%r4252, %r4251, %r3501;
	add.s32 	%r4253, %r4252, %r2653;
	add.s32 	%r4254, %r4253, 1537002063;
	add.s32 	%r4255, %r3505, %r3498;
	add.s32 	%r3546, %r4254, %r3494;
	add.s32 	%r3550, %r4255, %r4254;
	// begin inline asm
	shf.r.wrap.b32 %r3509, %r3546, %r3546, 6;shf.r.wrap.b32 %r3510, %r3546, %r3546, 11;xor.b32 %r3509, %r3509, %r3510;shf.r.wrap.b32 %r3510, %r3546, %r3546, 25;xor.b32 %r3509, %r3509, %r3510;
	// end inline asm
	// begin inline asm
	shf.r.wrap.b32 %r3512, %r3550, %r3550, 2;shf.r.wrap.b32 %r3513, %r3550, %r3550, 13;xor.b32 %r3512, %r3512, %r3513;shf.r.wrap.b32 %r3513, %r3550, %r3550, 22;xor.b32 %r3512, %r3512, %r3513;
	// end inline asm
	// begin inline asm
	lop3.b32 %r3515, %r3546, %r3532, %r3518, 0xCA;
	// end inline asm
	// begin inline asm
	lop3.b32 %r3519, %r3550, %r3536, %r3522, 0xE8;
	// end inline asm
	add.s32 	%r4256, %r3509, %r3504;
	add.s32 	%r4257, %r4256, %r3515;
	add.s32 	%r4258, %r4257, %r2665;
	add.s32 	%r4259, %r4258, 1747873779;
	add.s32 	%r4260, %r3519, %r3512;
	add.s32 	%r3560, %r4259, %r3508;
	add.s32 	%r3564, %r4260, %r4259;
	// begin inline asm
	shf.r.wrap.b32 %r3523, %r3560, %r3560, 6;shf.r.wrap.b32 %r3524, %r3560, %r3560, 11;xor.b32 %r3523, %r3523, %r3524;shf.r.wrap.b32 %r3524, %r3560, %r3560, 25;xor.b32 %r3523, %r3523, %r3524;
	// end inline asm
	// begin inline asm
	shf.r.wrap.b32 %r3526, %r3564, %r3564, 2;shf.r.wrap.b32 %r3527, %r3564, %r3564, 13;xor.b32 %r3526, %r3526, %r3527;shf.r.wrap.b32 %r3527, %r3564, %r3564, 22;xor.b32 %r3526, %r3526, %r3527;
	// end inline asm
	// begin inline asm
	lop3.b32 %r3529, %r3560, %r3546, %r3532, 0xCA;
	// end inline asm
	// begin inline asm
	lop3.b32 %r3533, %r3564, %r3550, %r3536, 0xE8;
	// end inline asm
	add.s32 	%r4261, %r3523, %r3518;
	add.s32 	%r4262, %r4261, %r3529;
	add.s32 	%r4263, %r4262, %r2677;
	add.s32 	%r4264, %r4263, 1955562222;
	add.s32 	%r4265, %r3533, %r3526;
	add.s32 	%r3574, %r4264, %r3522;
	add.s32 	%r3578, %r4265, %r4264;
	// begin inline asm
	shf.r.wrap.b32 %r3537, %r3574, %r3574, 6;shf.r.wrap.b32 %r3538, %r3574, %r3574, 11;xor.b32 %r3537, %r3537, %r3538;shf.r.wrap.b32 %r3538, %r3574, %r3574, 25;xor.b32 %r3537, %r3537, %r3538;
	// end inline asm
	// begin inline asm
	shf.r.wrap.b32 %r3540, %r3578, %r3578, 2;shf.r.wrap.b32 %r3541, %r3578, %r3578, 13;xor.b32 %r3540, %r3540, %r3541;shf.r.wrap.b32 %r3541, %r3578, %r3578, 22;xor.b32 %r3540, %r3540, %r3541;
	// end inline asm
	// begin inline asm
	lop3.b32 %r3543, %r3574, %r3560, %r3546, 0xCA;
	// end inline asm
	// begin inline asm
	lop3.b32 %r3547, %r3578, %r3564, %r3550, 0xE8;
	// end inline asm
	add.s32 	%r4266, %r3537, %r3532;
	add.s32 	%r4267, %r4266, %r3543;
	add.s32 	%r4268, %r4267, %r2689;
	add.s32 	%r4269, %r4268, 2024104815;
	add.s32 	%r4270, %r3547, %r3540;
	add.s32 	%r3588, %r4269, %r3536;
	add.s32 	%r3592, %r4270, %r4269;
	// begin inline asm
	shf.r.wrap.b32 %r3551, %r3588, %r3588, 6;shf.r.wrap.b32 %r3552, %r3588, %r3588, 11;xor.b32 %r3551, %r3551, %r3552;shf.r.wrap.b32 %r3552, %r3588, %r3588, 25;xor.b32 %r3551, %r3551, %r3552;
	// end inline asm
	// begin inline asm
	shf.r.wrap.b32 %r3554, %r3592, %r3592, 2;shf.r.wrap.b32 %r3555, %r3592, %r3592, 13;xor.b32 %r3554, %r3554, %r3555;shf.r.wrap.b32 %r3555, %r3592, %r3592, 22;xor.b32 %r3554, %r3554, %r3555;
	// end inline asm
	// begin inline asm
	lop3.b32 %r3557, %r3588, %r3574, %r3560, 0xCA;
	// end inline asm
	// begin inline asm
	lop3.b32 %r3561, %r3592, %r3578, %r3564, 0xE8;
	// end inline asm
	add.s32 	%r4271, %r3551, %r3546;
	add.s32 	%r4272, %r4271, %r3557;
	add.s32 	%r4273, %r4272, %r2701;
	add.s32 	%r4274, %r4273, -2067236844;
	add.s32 	%r4275, %r3561, %r3554;
	add.s32 	%r3602, %r4274, %r3550;
	add.s32 	%r3606, %r4275, %r4274;
	// begin inline asm
	shf.r.wrap.b32 %r3565, %r3602, %r3602, 6;shf.r.wrap.b32 %r3566, %r3602, %r3602, 11;xor.b32 %r3565, %r3565, %r3566;shf.r.wrap.b32 %r3566, %r3602, %r3602, 25;xor.b32 %r3565, %r3565, %r3566;
	// end inline asm
	// begin inline asm
	shf.r.wrap.b32 %r3568, %r3606, %r3606, 2;shf.r.wrap.b32 %r3569, %r3606, %r3606, 13;xor.b32 %r3568, %r3568, %r3569;shf.r.wrap.b32 %r3569, %r3606, %r3606, 22;xor.b32 %r3568, %r3568, %r3569;
	// end inline asm
	// begin inline asm
	lop3.b32 %r3571, %r3602, %r3588, %r3574, 0xCA;
	// end inline asm
	// begin inline asm
	lop3.b32 %r3575, %r3606, %r3592, %r3578, 0xE8;
	// end inline asm
	add.s32 	%r4276, %r3565, %r3560;
	add.s32 	%r4277, %r4276, %r3571;
	add.s32 	%r4278, %r4277, %r2713;
	add.s32 	%r4279, %r4278, -1933114872;
	add.s32 	%r4280, %r3575, %r3568;
	add.s32 	%r3616, %r4279, %r3564;
	add.s32 	%r3620, %r4280, %r4279;
	// begin inline asm
	shf.r.wrap.b32 %r3579, %r3616, %r3616, 6;shf.r.wrap.b32 %r3580, %r3616, %r3616, 11;xor.b32 %r3579, %r3579, %r3580;shf.r.wrap.b32 %r3580, %r3616, %r3616, 25;xor.b32 %r3579, %r3579, %r3580;
	// end inline asm
	// begin inline asm
	shf.r.wrap.b32 %r3582, %r3620, %r3620, 2;shf.r.wrap.b32 %r3583, %r3620, %r3620, 13;xor.b32 %r3582, %r3582, %r3583;shf.r.wrap.b32 %r3583, %r3620, %r3620, 22;xor.b32 %r3582, %r3582, %r3583;
	// end inline asm
	// begin inline asm
	lop3.b32 %r3585, %r3616, %r3602, %r3588, 0xCA;
	// end inline asm
	// begin inline asm
	lop3.b32 %r3589, %r3620, %r3606, %r3592, 0xE8;
	// end inline asm
	add.s32 	%r4281, %r3579, %r3574;
	add.s32 	%r4282, %r4281, %r3585;
	add.s32 	%r4283, %r4282, %r2725;
	add.s32 	%r4284, %r4283, -1866530822;
	add.s32 	%r4285, %r3589, %r3582;
	add.s32 	%r3630, %r4284, %r3578;
	add.s32 	%r3634, %r4285, %r4284;
	// begin inline asm
	shf.r.wrap.b32 %r3593, %r3630, %r3630, 6;shf.r.wrap.b32 %r3594, %r3630, %r3630, 11;xor.b32 %r3593, %r3593, %r3594;shf.r.wrap.b32 %r3594, %r3630, %r3630, 25;xor.b32 %r3593, %r3593, %r3594;
	// end inline asm
	// begin inline asm
	shf.r.wrap.b32 %r3596, %r3634, %r3634, 2;shf.r.wrap.b32 %r3597, %r3634, %r3634, 13;xor.b32 %r3596, %r3596, %r3597;shf.r.wrap.b32 %r3597, %r3634, %r3634, 22;xor.b32 %r3596, %r3596, %r3597;
	// end inline asm
	// begin inline asm
	lop3.b32 %r3599, %r3630, %r3616, %r3602, 0xCA;
	// end inline asm
	// begin inline asm
	lop3.b32 %r3603, %r3634, %r3620, %r3606, 0xE8;
	// end inline asm
	add.s32 	%r4286, %r3593, %r3588;
	add.s32 	%r4287, %r4286, %r3599;
	add.s32 	%r4288, %r4287, %r2737;
	add.s32 	%r4289, %r4288, -1538233109;
	add.s32 	%r4290, %r3603, %r3596;
	add.s32 	%r3629, %r4289, %r3592;
	add.s32 	%r3633, %r4290, %r4289;
	// begin inline asm
	shf.r.wrap.b32 %r3607, %r3629, %r3629, 6;shf.r.wrap.b32 %r3608, %r3629, %r3629, 11;xor.b32 %r3607, %r3607, %r3608;shf.r.wrap.b32 %r3608, %r3629, %r3629, 25;xor.b32 %r3607, %r3607, %r3608;
	// end inline asm
	// begin inline asm
	shf.r.wrap.b32 %r3610, %r3633, %r3633, 2;shf.r.wrap.b32 %r3611, %r3633, %r3633, 13;xor.b32 %r3610, %r3610, %r3611;shf.r.wrap.b32 %r3611, %r3633, %r3633, 22;xor.b32 %r3610, %r3610, %r3611;
	// end inline asm
	// begin inline asm
	lop3.b32 %r3613, %r3629, %r3630, %r3616, 0xCA;
	// end inline asm
	// begin inline asm
	lop3.b32 %r3617, %r3633, %r3634, %r3620, 0xE8;
	// end inline asm
	add.s32 	%r4291, %r3607, %r3602;
	add.s32 	%r4292, %r4291, %r3613;
	add.s32 	%r4293, %r4292, %r3987;
	add.s32 	%r4294, %r4293, -1090935817;
	add.s32 	%r4295, %r3617, %r3610;
	add.s32 	%r3628, %r4294, %r3606;
	add.s32 	%r3632, %r4295, %r4294;
	// begin inline asm
	shf.r.wrap.b32 %r3621, %r3628, %r3628, 6;shf.r.wrap.b32 %r3622, %r3628, %r3628, 11;xor.b32 %r3621, %r3621, %r3622;shf.r.wrap.b32 %r3622, %r3628, %r3628, 25;xor.b32 %r3621, %r3621, %r3622;
	// end inline asm
	// begin inline asm
	shf.r.wrap.b32 %r3624, %r3632, %r3632, 2;shf.r.wrap.b32 %r3625, %r3632, %r3632, 13;xor.b32 %r3624, %r3624, %r3625;shf.r.wrap.b32 %r3625, %r3632, %r3632, 22;xor.b32 %r3624, %r3624, %r3625;
	// end inline asm
	// begin inline asm
	lop3.b32 %r3627, %r3628, %r3629, %r3630, 0xCA;
	// end inline asm
	// begin inline asm
	lop3.b32 %r3631, %r3632, %r3633, %r3634, 0xE8;
	// end inline asm
	add.s32 	%r4296, %r3621, %r3616;
	add.s32 	%r4297, %r4296, %r3627;
	add.s32 	%r4298, %r4297, %r3996;
	add.s32 	%r4299, %r4298, -965641998;
	add.s32 	%r4300, %r3631, %r3624;
	add.s32 	%r9, %r4299, %r3620;
	add.s32 	%r4301, %r4300, %r4299;
	add.s32 	%r4302, %r4301, 1779033703;
	prmt.b32 	%r4303, %r4302, 0, 291;
	ld.shared.u32 	%r4304, [_ZZ30find_passwords_optimized_multiPKhS0_iPyiyE13shared_target];
	setp.ne.s32 	%p6, %r4303, %r4304;
	@%p6 bra 	$L__BB0_11;
	add.s32 	%r4305, %r3630, 1541459225;
	prmt.b32 	%r4306, %r4305, 0, 291;
	add.s32 	%r4307, %r3629, 528734635;
	prmt.b32 	%r4308, %r4307, 0, 291;
	add.s32 	%r4309, %r3628, -1694144372;
	prmt.b32 	%r4310, %r4309, 0, 291;
	add.s32 	%r4311, %r9, 1359893119;
	prmt.b32 	%r4312, %r4311, 0, 291;
	add.s32 	%r4313, %r3634, -1521486534;
	prmt.b32 	%r4314, %r4313, 0, 291;
	add.s32 	%r4315, %r3633, 1013904242;
	prmt.b32 	%r4316, %r4315, 0, 291;
	add.s32 	%r4317, %r3632, -1150833019;
	prmt.b32 	%r4318, %r4317, 0, 291;
	ld.shared.u32 	%r4319, [_ZZ30find_passwords_optimized_multiPKhS0_iPyiyE13shared_target+4];
	setp.ne.s32 	%p7, %r4318, %r4319;
	ld.shared.u32 	%r4320, [_ZZ30find_passwords_optimized_multiPKhS0_iPyiyE13shared_target+8];
	setp.ne.s32 	%p8, %r4316, %r4320;
	or.pred  	%p9, %p7, %p8;
	ld.shared.u32 	%r4322, [_ZZ30find_passwords_optimized_multiPKhS0_iPyiyE13shared_target+12];
	setp.ne.s32 	%p10, %r4314, %r4322;
	or.pred  	%p11, %p9, %p10;
	ld.shared.u32 	%r4324, [_ZZ30find_passwords_optimized_multiPKhS0_iPyiyE13shared_target+16];
	setp.ne.s32 	%p12, %r4312, %r4324;
	or.pred  	%p13, %p11, %p12;
	ld.shared.u32 	%r4326, [_ZZ30find_passwords_optimized_multiPKhS0_iPyiyE13shared_target+20];
	setp.ne.s32 	%p14, %r4310, %r4326;
	or.pred  	%p15, %p13, %p14;
	ld.shared.u32 	%r4328, [_ZZ30find_passwords_optimized_multiPKhS0_iPyiyE13shared_target+24];
	setp.ne.s32 	%p16, %r4308, %r4328;
	or.pred  	%p17, %p15, %p16;
	ld.shared.u32 	%r4330, [_ZZ30find_passwords_optimized_multiPKhS0_iPyiyE13shared_target+28];
	setp.ne.s32 	%p18, %r4306, %r4330;
	or.pred  	%p19, %p17, %p18;
	@%p19 bra 	$L__BB0_11;
	cvta.to.local.u64 	%rd42, %rd41;
	st.local.u64 	[%rd42], %rd34;
	cvta.global.u64 	%rd45, %rd44;
	{ // callseq 44, 0
	.param .b64 param0;
	st.param.b64 	[param0], %rd45;
	.param .b64 param1;
	st.param.b64 	[param1], %rd41;
	.param .b32 retval0;
	call.uni (retval0), 
	vprintf, 
	(
	param0, 
	param1
	);
	ld.param.b32 	%r4332, [retval0];
	} // callseq 44
$L__BB0_11:
	ld.param.u32 	%r4335, [_Z30find_passwords_optimized_multiPKhS0_iPyiy_param_4];
	add.s32 	%r4336, %r4336, 1;
	setp.ne.s32 	%p20, %r4336, %r4335;
	@%p20 bra 	$L__BB0_7;
$L__BB0_12:
	ret;

}


// ===== COMPILED SASS (sm_100) =====

	.target	sm_100

	.elftype	@"ET_EXEC"


//--------------------- .note.nv.tkinfo           --------------------------
	.section	.note.nv.tkinfo,"",@"SHT_NOTE"
	.sectionflags	@"SHF_NOTE_NV_TKINFO"
	.tkinfo
        /*0018*/ 	.word	0x00000002
        /*0030*/ 	.string	""
        /*0030*/ 	.string	"ptxas"
        /*0030*/ 	.string	"Cuda compilation tools, release 13.0, V13.0.88"
        /*0030*/ 	.string	"Build cuda_13.0.r13.0/compiler.36424714_0"
        /*0030*/ 	.string	"-arch sm_100 -m 64 "



//--------------------- .note.nv.cuinfo           --------------------------
	.section	.note.nv.cuinfo,"",@"SHT_NOTE"
	.sectionflags	@"SHF_NOTE_NV_CUINFO"
        /*0018*/ 	.short	0x0002
        /*001a*/ 	.short	0x0064
        /*001c*/ 	.short	0x0082
	.zero		2


//--------------------- .nv.info                  --------------------------
	.section	.nv.info,"",@"SHT_CUDA_INFO"
	.align	4


	//----- nvinfo : EIATTR_REGCOUNT
	.align		4
        /*0000*/ 	.byte	0x04, 0x2f
        /*0002*/ 	.short	(.L_12 - .L_11)
	.align		4
.L_11:
        /*0004*/ 	.word	index@(_Z30find_passwords_optimized_multiPKhS0_iPyiy)
        /*0008*/ 	.word	0x00000037


	//----- nvinfo : EIATTR_FRAME_SIZE
	.align		4
.L_12:
        /*000c*/ 	.byte	0x04, 0x11
        /*000e*/ 	.short	(.L_14 - .L_13)
	.align		4
.L_13:
        /*0010*/ 	.word	index@(_Z30find_passwords_optimized_multiPKhS0_iPyiy)
        /*0014*/ 	.word	0x00000018


	//----- nvinfo : EIATTR_MIN_STACK_SIZE
	.align		4
.L_14:
        /*0018*/ 	.byte	0x04, 0x12
        /*001a*/ 	.short	(.L_16 - .L_15)
	.align		4
.L_15:
        /*001c*/ 	.word	index@(_Z30find_passwords_optimized_multiPKhS0_iPyiy)
        /*0020*/ 	.word	0x00000018
.L_16:


//--------------------- .nv.compat                --------------------------
	.section	.nv.compat,"",@"SHT_CUDA_COMPAT_INFO"
	.align	4
        /*0000*/ 	.byte	0x02, 0x09, 0x00, 0x00, 0x02, 0x02, 0x01, 0x00, 0x02, 0x05, 0x05, 0x00, 0x03, 0x07, 0x01, 0x01
        /*0010*/ 	.byte	0x02, 0x03, 0x00, 0x00, 0x02, 0x06, 0x01, 0x00, 0x04, 0x0b, 0x08, 0x00, 0x09, 0x00, 0x00, 0x00
        /*0020*/ 	.byte	0x00, 0x00, 0x00, 0x00


//--------------------- .nv.info._Z30find_passwords_optimized_multiPKhS0_iPyiy --------------------------
	.section	.nv.info._Z30find_passwords_optimized_multiPKhS0_iPyiy,"",@"SHT_CUDA_INFO"
	.sectionflags	@""
	.align	4


	//----- nvinfo : EIATTR_CUDA_API_VERSION
	.align		4
        /*0000*/ 	.byte	0x04, 0x37
        /*0002*/ 	.short	(.L_18 - .L_17)
.L_17:
        /*0004*/ 	.word	0x00000082


	//----- nvinfo : EIATTR_KPARAM_INFO
	.align		4
.L_18:
        /*0008*/ 	.byte	0x04, 0x17
        /*000a*/ 	.short	(.L_20 - .L_19)
.L_19:
        /*000c*/ 	.word	0x00000000
        /*0010*/ 	.short	0x0005
        /*0012*/ 	.short	0x0028
        /*0014*/ 	.byte	0x00, 0xf0, 0x21, 0x00


	//----- nvinfo : EIATTR_KPARAM_INFO
	.align		4
.L_20:
        /*0018*/ 	.byte	0x04, 0x17
        /*001a*/ 	.short	(.L_22 - .L_21)
.L_21:
        /*001c*/ 	.word	0x00000000
        /*0020*/ 	.short	0x0004
        /*0022*/ 	.short	0x0020
        /*0024*/ 	.byte	0x00, 0xf0, 0x11, 0x00


	//----- nvinfo : EIATTR_KPARAM_INFO
	.align		4
.L_22:
        /*0028*/ 	.byte	0x04, 0x17
        /*002a*/ 	.short	(.L_24 - .L_23)
.L_23:
        /*002c*/ 	.word	0x00000000
        /*0030*/ 	.short	0x0003
        /*0032*/ 	.short	0x0018
        /*0034*/ 	.byte	0x00, 0xf5, 0x21, 0x00


	//----- nvinfo : EIATTR_KPARAM_INFO
	.align		4
.L_24:
        /*0038*/ 	.byte	0x04, 0x17
        /*003a*/ 	.short	(.L_26 - .L_25)
.L_25:
        /*003c*/ 	.word	0x00000000
        /*0040*/ 	.short	0x0002
        /*0042*/ 	.short	0x0010
        /*0044*/ 	.byte	0x00, 0xf0, 0x11, 0x00


	//----- nvinfo : EIATTR_KPARAM_INFO
	.align		4
.L_26:
        /*0048*/ 	.byte	0x04, 0x17
        /*004a*/ 	.short	(.L_28 - .L_27)
.L_27:
        /*004c*/ 	.word	0x00000000
        /*0050*/ 	.short	0x0001
        /*0052*/ 	.short	0x0008
        /*0054*/ 	.byte	0x00, 0xf5, 0x21, 0x00


	//----- nvinfo : EIATTR_KPARAM_INFO
	.align		4
.L_28:
        /*0058*/ 	.byte	0x04, 0x17
        /*005a*/ 	.short	(.L_30 - .L_29)
.L_29:
        /*005c*/ 	.word	0x00000000
        /*0060*/ 	.short	0x0000
        /*0062*/ 	.short	0x0000
        /*0064*/ 	.byte	0x00, 0xf5, 0x21, 0x00


	//----- nvinfo : EIATTR_SPARSE_MMA_MASK
	.align		4
.L_30:
        /*0068*/ 	.byte	0x03, 0x50
        /*006a*/ 	.short	0x0000


	//----- nvinfo : EIATTR_MAXREG_COUNT
	.align		4
        /*006c*/ 	.byte	0x03, 0x1b
        /*006e*/ 	.short	0x00ff


	//----- nvinfo : EIATTR_NUM_BARRIERS
	.align		4
        /*0070*/ 	.byte	0x02, 0x4c
        /*0072*/ 	.byte	0x01
	.zero		1


	//----- nvinfo : EIATTR_EXTERNS
	.align		4
        /*0074*/ 	.byte	0x04, 0x0f
        /*0076*/ 	.short	(.L_32 - .L_31)


	//   ....[0]....
	.align		4
.L_31:
        /*0078*/ 	.word	index@(vprintf)


	//----- nvinfo : EIATTR_MERCURY_ISA_VERSION
	.align		4
.L_32:
        /*007c*/ 	.byte	0x03, 0x5f
        /*007e*/ 	.short	0x0101


	//----- nvinfo : EIATTR_INT_WARP_WIDE_INSTR_OFFSETS
	.align		4
        /*0080*/ 	.byte	0x04, 0x31
        /*0082*/ 	.short	(.L_34 - .L_33)


	//   ....[0]....
.L_33:
        /*0084*/ 	.word	0x00000180


	//----- nvinfo : EIATTR_VRC_CTA_INIT_COUNT
	.align		4
.L_34:
        /*0088*/ 	.byte	0x02, 0x4a
	.zero		1
	.zero		1


	//----- nvinfo : EIATTR_SYSCALL_OFFSETS
	.align		4
        /*008c*/ 	.byte	0x04, 0x46
        /*008e*/ 	.short	(.L_36 - .L_35)


	//   ....[0]....
.L_35:
        /*0090*/ 	.word	0x00003d40


	//   ....[1]....
        /*0094*/ 	.word	0x00003e20


	//   ....[2]....
        /*0098*/ 	.word	0x00003ef0


	//   ....[3]....
        /*009c*/ 	.word	0x00003fc0


	//   ....[4]....
        /*00a0*/ 	.word	0x00004090


	//   ....[5]....
        /*00a4*/ 	.word	0x00004160


	//   ....[6]....
        /*00a8*/ 	.word	0x00004230


	//   ....[7]....
        /*00ac*/ 	.word	0x00004300


	//   ....[8]....
        /*00b0*/ 	.word	0x000043d0


	//   ....[9]....
        /*00b4*/ 	.word	0x000044a0


	//   ....[10]....
        /*00b8*/ 	.word	0x00004510


	//   ....[11]....
        /*00bc*/ 	.word	0x000045a0


	//   ....[12]....
        /*00c0*/ 	.word	0x00004640


	//   ....[13]....
        /*00c4*/ 	.word	0x000046e0


	//   ....[14]....
        /*00c8*/ 	.word	0x00004780


	//   ....[15]....
        /*00cc*/ 	.word	0x00004810


	//   ....[16]....
        /*00d0*/ 	.word	0x000048b0


	//   ....[17]....
        /*00d4*/ 	.word	0x00004950


	//   ....[18]....
        /*00d8*/ 	.word	0x000049f0


	//   ....[19]....
        /*00dc*/ 	.word	0x00004a80


	//   ....[20]....
        /*00e0*/ 	.word	0x00004b20


	//   ....[21]....
        /*00e4*/ 	.word	0x00004bc0


	//   ....[22]....
        /*00e8*/ 	.word	0x00004c60


	//   ....[23]....
        /*00ec*/ 	.word	0x00004cf0


	//   ....[24]....
        /*00f0*/ 	.word	0x00004d90


	//   ....[25]....
        /*00f4*/ 	.word	0x00004e30


	//   ....[26]....
        /*00f8*/ 	.word	0x00004ed0


	//   ....[27]....
        /*00fc*/ 	.word	0x00004f60


	//   ....[28]....
        /*0100*/ 	.word	0x00005000


	//   ....[29]....
        /*0104*/ 	.word	0x000050a0


	//   ....[30]....
        /*0108*/ 	.word	0x00005140


	//   ....[31]....
        /*010c*/ 	.word	0x000051d0


	//   ....[32]....
        /*0110*/ 	.word	0x00005270


	//   ....[33]....
        /*0114*/ 	.word	0x00005310


	//   ....[34]....
        /*0118*/ 	.word	0x000053b0


	//   ....[35]....
        /*011c*/ 	.word	0x00005440


	//   ....[36]....
        /*0120*/ 	.word	0x000054e0


	//   ....[37]....
        /*0124*/ 	.word	0x00005580


	//   ....[38]....
        /*0128*/ 	.word	0x00005620


	//   ....[39]....
        /*012c*/ 	.word	0x000056b0


	//   ....[40]....
        /*0130*/ 	.word	0x00005750


	//   ....[41]....
        /*0134*/ 	.word	0x000057f0


	//   ....[42]....
        /*0138*/ 	.word	0x00005890


	//   ....[43]....
        /*013c*/ 	.word	0x00005900


	//   ....[44]....
        /*0140*/ 	.word	0x0000b230


	//----- nvinfo : EIATTR_EXIT_INSTR_OFFSETS
	.align		4
.L_36:
        /*0144*/ 	.byte	0x04, 0x1c
        /*0146*/ 	.short	(.L_38 - .L_37)


	//   ....[0]....
.L_37:
        /*0148*/ 	.word	0x00005950


	//   ....[1]....
        /*014c*/ 	.word	0x00005ac0


	//   ....[2]....
        /*0150*/ 	.word	0x0000b270


	//----- nvinfo : EIATTR_CRS_STACK_SIZE
	.align		4
.L_38:
        /*0154*/ 	.byte	0x04, 0x1e
        /*0156*/ 	.short	(.L_40 - .L_39)
.L_39:
        /*0158*/ 	.word	0x00000000


	//----- nvinfo : EIATTR_CBANK_PARAM_SIZE
	.align		4
.L_40:
        /*015c*/ 	.byte	0x03, 0x19
        /*015e*/ 	.short	0x0030


	//----- nvinfo : EIATTR_PARAM_CBANK
	.align		4
        /*0160*/ 	.byte	0x04, 0x0a
        /*0162*/ 	.short	(.L_42 - .L_41)
	.align		4
.L_41:
        /*0164*/ 	.word	index@(.nv.constant0._Z30find_passwords_optimized_multiPKhS0_iPyiy)
        /*0168*/ 	.short	0x0380
        /*016a*/ 	.short	0x0030


	//----- nvinfo : EIATTR_SW_WAR
	.align		4
.L_42:
        /*016c*/ 	.byte	0x04, 0x36
        /*016e*/ 	.short	(.L_44 - .L_43)
.L_43:
        /*0170*/ 	.word	0x00000008
.L_44:


//--------------------- .nv.callgraph             --------------------------
	.section	.nv.callgraph,"",@"SHT_CUDA_CALLGRAPH"
	.align	4
	.sectionentsize	8
	.align		4
        /*0000*/ 	.word	0x00000000
	.align		4
        /*0004*/ 	.word	0xffffffff
	.align		4
        /*0008*/ 	.word	index@(_Z30find_passwords_optimized_multiPKhS0_iPyiy)
	.align		4
        /*000c*/ 	.word	index@(vprintf)
	.align		4
        /*0010*/ 	.word	0x00000000
	.align		4
        /*0014*/ 	.word	0xfffffffe
	.align		4
        /*0018*/ 	.word	0x00000000
	.align		4
        /*001c*/ 	.word	0xfffffffd
	.align		4
        /*0020*/ 	.word	0x00000000
	.align		4
        /*0024*/ 	.word	0xfffffffc


//--------------------- .nv.constant4             --------------------------
	.section	.nv.constant4,"a",@progbits
	.align	8
	.align		8
.nv.constant4:
        /*0000*/ 	.dword	vprintf
	.align		8
        /*0008*/ 	.dword	$str$1
	.align		8
        /*0010*/ 	.dword	$str$2
	.align		8
        /*0018*/ 	.dword	$str$3
	.align		8
        /*0020*/ 	.dword	$str$4
	.align		8
        /*0028*/ 	.dword	$str$5
	.align		8
        /*0030*/ 	.dword	$str$6


//--------------------- .nv.constant3             --------------------------
	.section	.nv.constant3,"a",@progbits
	.align	8
.nv.constant3:
	.type		total_passwords,@object
	.size		total_passwords,(d_target_salt - total_passwords)
total_passwords:
        /*0000*/ 	.byte	0x40, 0xd0, 0x8e, 0x39, 0x0d, 0x00, 0x00, 0x00
	.type		d_target_salt,@object
	.size		d_target_salt,(d_target_hash - d_target_salt)
d_target_salt:
	.zero		17
	.type		d_target_hash,@object
	.size		d_target_hash,(charset - d_target_hash)
d_target_hash:
	.zero		32
	.type		charset,@object
	.size		charset,(K - charset)
charset:
        /*0039*/ 	.byte	0x61, 0x62, 0x63, 0x64, 0x65, 0x66, 0x67, 0x68, 0x69, 0x6a, 0x6b, 0x6c, 0x6d, 0x6e, 0x6f, 0x70
        /*0049*/ 	.byte	0x71, 0x72, 0x73, 0x74, 0x75, 0x76, 0x77, 0x78, 0x79, 0x7a, 0x41, 0x42, 0x43, 0x44, 0x45, 0x46
        /*0059*/ 	.byte	0x47, 0x48, 0x49, 0x4a, 0x4b, 0x4c, 0x4d, 0x4e, 0x4f, 0x50, 0x51, 0x52, 0x53, 0x54, 0x55, 0x56
        /*0069*/ 	.byte	0x57, 0x58, 0x59, 0x5a, 0x30, 0x31, 0x32, 0x33, 0x34, 0x35, 0x36, 0x37, 0x38, 0x39, 0x00
	.type		K,@object
	.size		K,(.L_4 - K)
K:
        /*0078*/ 	.byte	0x98, 0x2f, 0x8a, 0x42, 0x91, 0x44, 0x37, 0x71, 0xcf, 0xfb, 0xc0, 0xb5, 0xa5, 0xdb, 0xb5, 0xe9
        /* <DEDUP_REMOVED lines=15> */
.L_4:


//--------------------- .text._Z30find_passwords_optimized_multiPKhS0_iPyiy --------------------------
	.section	.text._Z30find_passwords_optimized_multiPKhS0_iPyiy,"ax",@progbits
	.align	128
        .global         _Z30find_passwords_optimized_multiPKhS0_iPyiy
        .type           _Z30find_passwords_optimized_multiPKhS0_iPyiy,@function
        .size           _Z30find_passwords_optimized_multiPKhS0_iPyiy,(.L_x_50 - _Z30find_passwords_optimized_multiPKhS0_iPyiy)
        .other          _Z30find_passwords_optimized_multiPKhS0_iPyiy,@"STO_CUDA_ENTRY STV_DEFAULT"
_Z30find_passwords_optimized_multiPKhS0_iPyiy:
.text._Z30find_passwords_optimized_multiPKhS0_iPyiy:
[----:B------:R-:W0:Y:S01]  /*0000*/  LDC R1, c[0x0][0x37c] ;  /* 0x0000df00ff017b82 */ /* 0x000e220000000800 */
[----:B------:R-:W1:Y:S01]  /*0010*/  S2R R47, SR_TID.X ;  /* 0x00000000002f7919 */ /* 0x000e620000002100 */
[----:B0-----:R-:W-:Y:S01]  /*0020*/  VIADD R1, R1, 0xffffffe8 ;  /* 0xffffffe801017836 */ /* 0x001fe20000000000 */
[----:B------:R-:W0:Y:S05]  /*0030*/  LDCU UR37, c[0x0][0x2f8] ;  /* 0x00005f00ff2577ac */ /* 0x000e2a0008000800 */
[----:B------:R-:W2:Y:S01]  /*0040*/  S2UR UR46, SR_CTAID.X ;  /* 0x00000000002e79c3 */ /* 0x000ea20000002500 */
[----:B------:R-:W-:Y:S01]  /*0050*/  BSSY.RECONVERGENT B0, `(.L_x_0) ;  /* 0x000001a000007945 */ /* 0x000fe20003800200 */
[----:B------:R-:W3:Y:S01]  /*0060*/  LDCU UR38, c[0x0][0x2fc] ;  /* 0x00005f80ff2677ac */ /* 0x000ee20008000800 */
[----:B------:R-:W-:-:S13]  /*0070*/  R2UR UR8, R1 ;  /* 0x00000000010872ca */ /* 0x000fda00000e0000 */
[----:B0-----:R-:W-:-:S04]  /*0080*/  UIADD3 UR37, UP0, UPT, UR8, UR37, URZ ;  /* 0x0000002508257290 */ /* 0x001fc8000ff1e0ff */
[----:B---3--:R-:W-:Y:S01]  /*0090*/  UIADD3.X UR38, UPT, UPT, URZ, UR38, URZ, UP0, !UPT ;  /* 0x00000026ff267290 */ /* 0x008fe200087fe4ff */
[C---:B-1----:R-:W-:Y:S02]  /*00a0*/  ISETP.GT.U32.AND P1, PT, R47.reuse, 0x1f, PT ;  /* 0x0000001f2f00780c */ /* 0x042fe40003f24070 */
[----:B--2---:R-:W-:-:S11]  /*00b0*/  LOP3.LUT P0, RZ, R47, UR46, RZ, 0xfc, !PT ;  /* 0x0000002e2fff7c12 */ /* 0x004fd6000f80fcff */
[----:B------:R-:W-:Y:S05]  /*00c0*/  @P1 BRA `(.L_x_1) ;  /* 0x0000000000481947 */ /* 0x000fea0003800000 */
[C---:B------:R-:W-:Y:S01]  /*00d0*/  ISETP.GT.U32.AND P1, PT, R47.reuse, 0x7, PT ;  /* 0x000000072f00780c */ /* 0x040fe20003f24070 */
[----:B------:R-:W0:Y:S01]  /*00e0*/  LDCU.64 UR6, c[0x0][0x388] ;  /* 0x00007100ff0677ac */ /* 0x000e220008000a00 */
[----:B------:R-:W1:Y:S11]  /*00f0*/  LDCU.64 UR4, c[0x0][0x358] ;  /* 0x00006b00ff0477ac */ /* 0x000e760008000a00 */
[----:B------:R-:W2:Y:S01]  /*0100*/  @!P1 LDC.64 R4, c[0x0][0x380] ;  /* 0x0000e000ff049b82 */ /* 0x000ea20000000a00 */
[----:B0-----:R-:W-:-:S05]  /*0110*/  IADD3 R2, P2, PT, R47, UR6, RZ ;  /* 0x000000062f027c10 */ /* 0x001fca000ff5e0ff */
[----:B------:R-:W-:-:S05]  /*0120*/  IMAD.X R3, RZ, RZ, UR7, P2 ;  /* 0x00000007ff037e24 */ /* 0x000fca00090e06ff */
[----:B-1----:R-:W3:Y:S01]  /*0130*/  LDG.E.U8 R2, desc[UR4][R2.64] ;  /* 0x0000000402027981 */ /* 0x002ee2000c1e1100 */
[----:B--2---:R-:W-:-:S05]  /*0140*/  @!P1 IADD3 R4, P3, PT, R47, R4, RZ ;  /* 0x000000042f049210 */ /* 0x004fca0007f7e0ff */
[----:B------:R-:W-:-:S05]  /*0150*/  @!P1 IMAD.X R5, RZ, RZ, R5, P3 ;  /* 0x000000ffff059224 */ /* 0x000fca00018e0605 */
[----:B------:R-:W2:Y:S01]  /*0160*/  @!P1 LDG.E.U8 R4, desc[UR4][R4.64] ;  /* 0x0000000404049981 */ /* 0x000ea2000c1e1100 */
[----:B------:R-:W0:Y:S01]  /*0170*/  S2UR UR6, SR_CgaCtaId ;  /* 0x00000000000679c3 */ /* 0x000e220000008800 */
[----:B------:R-:W-:Y:S01]  /*0180*/  VOTEU.ALL UP0, P1 ;  /* 0x0000000000ff7886 */ /* 0x000fe20000800000 */
[----:B------:R-:W-:-:S04]  /*0190*/  UMOV UR4, 0x400 ;  /* 0x0000040000047882 */ /* 0x000fc80000000000 */
[----:B------:R-:W-:Y:S02]  /*01a0*/  @!UP0 UIADD3 UR5, UPT, UPT, UR4, 0x20, URZ ;  /* 0x0000002004058890 */ /* 0x000fe4000fffe0ff */
[----:B0-----:R-:W-:Y:S02]  /*01b0*/  ULEA UR4, UR6, UR4, 0x18 ;  /* 0x0000000406047291 */ /* 0x001fe4000f8ec0ff */
[----:B------:R-:W-:-:S07]  /*01c0*/  @!UP0 ULEA UR5, UR6, UR5, 0x18 ;  /* 0x0000000506058291 */ /* 0x000fce000f8ec0ff */
[----:B---3--:R0:W-:Y:S04]  /*01d0*/  STS.U8 [R47+UR4], R2 ;  /* 0x000000022f007988 */ /* 0x0081e80008000004 */
[----:B--2---:R0:W-:Y:S02]  /*01e0*/  @!P1 STS.U8 [R47+UR5], R4 ;  /* 0x000000042f009988 */ /* 0x0041e40008000005 */
.L_x_1:
[----:B------:R-:W-:Y:S05]  /*01f0*/  BSYNC.RECONVERGENT B0 ;  /* 0x0000000000007941 */ /* 0x000fea0003800200 */
.L_x_0:
[----:B------:R-:W-:Y:S05]  /*0200*/  @P0 BRA `(.L_x_2) ;  /* 0x0000005400c00947 */ /* 0x000fea0003800000 */
[----:B------:R-:W-:Y:S01]  /*0210*/  IMAD.MOV.U32 R3, RZ, RZ, 0x510e527f ;  /* 0x510e527fff037424 */ /* 0x000fe200078e00ff */
[----:B------:R-:W-:Y:S01]  /*0220*/  MOV R27, 0x0 ;  /* 0x00000000001b7802 */ /* 0x000fe20000000f00 */
[----:B------:R-:W-:Y:S01]  /*0230*/  IMAD.MOV.U32 R0, RZ, RZ, 0x1f83d9ab ;  /* 0x1f83d9abff007424 */ /* 0x000fe200078e00ff */
[----:B------:R-:W-:Y:S01]  /*0240*/  STL.U8 [R1+0x6], RZ ;  /* 0x000006ff01007387 */ /* 0x000fe20000100000 */
[----:B------:R-:W-:Y:S01]  /*0250*/  IMAD.MOV.U32 R7, RZ, RZ, -0x64fa9774 ;  /* 0x9b05688cff077424 */ /* 0x000fe200078e00ff */
[----:B------:R-:W1:Y:S01]  /*0260*/  LDCU.64 UR4, c[0x4][0x8] ;  /* 0x01000100ff0477ac */ /* 0x000e620008000a00 */
[----:B0-----:R-:W-:Y:S01]  /*0270*/  IMAD.MOV.U32 R4, RZ, RZ, 0x6a09e667 ;  /* 0x6a09e667ff047424 */ /* 0x001fe200078e00ff */
[----:B------:R-:W-:Y:S01]  /*0280*/  LOP3.LUT R3, R3, 0x9b05688c, R0, 0xca, !PT ;  /* 0x9b05688c03037812 */ /* 0x000fe200078eca00 */
[----:B------:R-:W-:-:S04]  /*0290*/  IMAD.MOV.U32 R17, RZ, RZ, -0x4498517b ;  /* 0xbb67ae85ff117424 */ /* 0x000fc800078e00ff */
[----:B------:R-:W-:-:S05]  /*02a0*/  VIADD R6, R3, 0xaaa74d5e ;  /* 0xaaa74d5e03067836 */ /* 0x000fca0000000000 */
[C-C-:B------:R-:W-:Y:S02]  /*02b0*/  SHF.R.W.U32 R0, R6.reuse, 0x6, R6.reuse ;  /* 0x0000000606007819 */ /* 0x140fe40000001e06 */
[C-C-:B------:R-:W-:Y:S02]  /*02c0*/  SHF.R.W.U32 R5, R6.reuse, 0xb, R6.reuse ;  /* 0x0000000b06057819 */ /* 0x140fe40000001e06 */
[C---:B------:R-:W-:Y:S02]  /*02d0*/  SHF.R.W.U32 R2, R6.reuse, 0x19, R6 ;  /* 0x0000001906027819 */ /* 0x040fe40000001e06 */
[----:B------:R-:W-:Y:S02]  /*02e0*/  LOP3.LUT R7, R6, 0x510e527f, R7, 0xca, !PT ;  /* 0x510e527f06077812 */ /* 0x000fe400078eca07 */
[----:B------:R-:W-:-:S05]  /*02f0*/  LOP3.LUT R0, R2, R0, R5, 0x96, !PT ;  /* 0x0000000002007212 */ /* 0x000fca00078e9605 */
[----:B------:R-:W-:-:S04]  /*0300*/  IMAD.IADD R11, R0, 0x1, R7 ;  /* 0x00000001000b7824 */ /* 0x000fc800078e0207 */
        /* <DEDUP_REMOVED lines=11> */
[----:B------:R-:W-:Y:S02]  /*03c0*/  LOP3.LUT R9, R7, R13, R6, 0xca, !PT ;  /* 0x0000000d07097212 */ /* 0x000fe400078eca06 */
[----:B------:R-:W-:Y:S01]  /*03d0*/  LOP3.LUT R2, R2, R0, R5, 0x96, !PT ;  /* 0x0000000002027212 */ /* 0x000fe200078e9605 */
[----:B------:R-:W-:-:S04]  /*03e0*/  IMAD.MOV.U32 R5, RZ, RZ, 0x3c6ef372 ;  /* 0x3c6ef372ff057424 */ /* 0x000fc800078e00ff */
[----:B------:R-:W-:Y:S01]  /*03f0*/  IMAD.IADD R2, R2, 0x1, R9 ;  /* 0x0000000102027824 */ /* 0x000fe200078e0209 */
[----:B------:R-:W-:-:S03]  /*0400*/  LOP3.LUT R4, R4, 0xbb67ae85, R5, 0xe8, !PT ;  /* 0xbb67ae8504047812 */ /* 0x000fc600078ee805 */
[----:B------:R-:W-:Y:S02]  /*0410*/  VIADD R0, R2, 0x441948b ;  /* 0x0441948b02007836 */ /* 0x000fe40000000000 */
[----:B------:R-:W-:-:S03]  /*0420*/  VIADD R4, R4, 0xce20b47e ;  /* 0xce20b47e04047836 */ /* 0x000fc60000000000 */
[C-C-:B------:R-:W-:Y:S02]  /*0430*/  SHF.R.W.U32 R5, R0.reuse, 0x6, R0.reuse ;  /* 0x0000000600057819 */ /* 0x140fe40000001e00 */
[C-C-:B------:R-:W-:Y:S02]  /*0440*/  SHF.R.W.U32 R10, R0.reuse, 0xb, R0.reuse ;  /* 0x0000000b000a7819 */ /* 0x140fe40000001e00 */
[C---:B------:R-:W-:Y:S02]  /*0450*/  SHF.R.W.U32 R9, R0.reuse, 0x19, R0 ;  /* 0x0000001900097819 */ /* 0x040fe40000001e00 */
[----:B------:R-:W-:Y:S02]  /*0460*/  LOP3.LUT R12, R0, R7, R13, 0xca, !PT ;  /* 0x00000007000c7212 */ /* 0x000fe400078eca0d */
[----:B------:R-:W-:Y:S02]  /*0470*/  LOP3.LUT R5, R9, R5, R10, 0x96, !PT ;  /* 0x0000000509057212 */ /* 0x000fe400078e960a */
[----:B------:R-:W-:-:S02]  /*0480*/  IADD3 R4, PT, PT, R4, 0x3587272b, R3 ;  /* 0x3587272b04047810 */ /* 0x000fc40007ffe003 */
[----:B------:R-:W-:-:S03]  /*0490*/  IADD3 R3, PT, PT, R12, R5, R6 ;  /* 0x000000050c037210 */ /* 0x000fc60007ffe006 */
[----:B------:R-:W-:Y:S02]  /*04a0*/  VIADD R10, R4, 0xcfd030f9 ;  /* 0xcfd030f9040a7836 */ /* 0x000fe40000000000 */
[----:B------:R-:W-:-:S03]  /*04b0*/  VIADD R3, R3, 0x3956c25b ;  /* 0x3956c25b03037836 */ /* 0x000fc60000000000 */
[C-C-:B------:R-:W-:Y:S01]  /*04c0*/  SHF.R.W.U32 R4, R10.reuse, 0x2, R10.reuse ;  /* 0x000000020a047819 */ /* 0x140fe20000001e0a */
[C---:B------:R-:W-:Y:S01]  /*04d0*/  IMAD.IADD R5, R10.reuse, 0x1, R3 ;  /* 0x000000010a057824 */ /* 0x040fe200078e0203 */
[C-C-:B------:R-:W-:Y:S02]  /*04e0*/  SHF.R.W.U32 R9, R10.reuse, 0xd, R10.reuse ;  /* 0x0000000d0a097819 */ /* 0x140fe40000001e0a */
[----:B------:R-:W-:Y:S02]  /*04f0*/  SHF.R.W.U32 R6, R10, 0x16, R10 ;  /* 0x000000160a067819 */ /* 0x000fe40000001e0a */
[C-C-:B------:R-:W-:Y:S02]  /*0500*/  SHF.R.W.U32 R12, R5.reuse, 0x6, R5.reuse ;  /* 0x00000006050c7819 */ /* 0x140fe40000001e05 */
[C-C-:B------:R-:W-:Y:S02]  /*0510*/  SHF.R.W.U32 R15, R5.reuse, 0xb, R5.reuse ;  /* 0x0000000b050f7819 */ /* 0x140fe40000001e05 */
[----:B------:R-:W-:-:S02]  /*0520*/  SHF.R.W.U32 R14, R5, 0x19, R5 ;  /* 0x00000019050e7819 */ /* 0x000fc40000001e05 */
[----:B------:R-:W-:Y:S02]  /*0530*/  LOP3.LUT R4, R6, R4, R9, 0x96, !PT ;  /* 0x0000000406047212 */ /* 0x000fe400078e9609 */
[----:B------:R-:W-:Y:S02]  /*0540*/  LOP3.LUT R9, R10, 0x6a09e667, R17, 0xe8, !PT ;  /* 0x6a09e6670a097812 */ /* 0x000fe400078ee811 */
[----:B------:R-:W-:Y:S02]  /*0550*/  LOP3.LUT R12, R14, R12, R15, 0x96, !PT ;  /* 0x0000000c0e0c7212 */ /* 0x000fe400078e960f */
[----:B------:R-:W-:Y:S02]  /*0560*/  LOP3.LUT R6, R5, R0, R7, 0xca, !PT ;  /* 0x0000000005067212 */ /* 0x000fe400078eca07 */
[----:B------:R-:W-:Y:S02]  /*0570*/  IADD3 R4, PT, PT, R11, R9, R4 ;  /* 0x000000090b047210 */ /* 0x000fe40007ffe004 */
        /* <DEDUP_REMOVED lines=26> */
[----:B------:R-:W-:Y:S02]  /*0720*/  LOP3.LUT R10, R11, R9, R10, 0xe8, !PT ;  /* 0x000000090b0a7212 */ /* 0x000fe400078ee80a */
[----:B------:R-:W-:Y:S02]  /*0730*/  LOP3.LUT R15, R17, R15, R16, 0x96, !PT ;  /* 0x0000000f110f7212 */ /* 0x000fe400078e9610 */
[----:B------:R-:W-:Y:S02]  /*0740*/  LOP3.LUT R12, R7, R6, R5, 0xca, !PT ;  /* 0x00000006070c7212 */ /* 0x000fe400078eca05 */
[----:B------:R-:W-:Y:S02]  /*0750*/  IADD3 R10, PT, PT, R2, R10, R13 ;  /* 0x0000000a020a7210 */ /* 0x000fe40007ffe00d */
[----:B------:R-:W-:-:S03]  /*0760*/  IADD3 R0, PT, PT, R12, R15, R0 ;  /* 0x0000000f0c007210 */ /* 0x000fc60007ffe000 */
[----:B------:R-:W-:Y:S02]  /*0770*/  VIADD R10, R10, 0x9a37ae24 ;  /* 0x9a37ae240a0a7836 */ /* 0x000fe40000000000 */
[----:B------:R-:W-:-:S03]  /*0780*/  VIADD R0, R0, 0xab1c5ed5 ;  /* 0xab1c5ed500007836 */ /* 0x000fc60000000000 */
[C---:B------:R-:W-:Y:S01]  /*0790*/  SHF.R.W.U32 R12, R10.reuse, 0x2, R10 ;  /* 0x000000020a0c7819 */ /* 0x040fe20000001e0a */
        /* <DEDUP_REMOVED lines=12> */
[----:B------:R-:W-:Y:S01]  /*0860*/  VIADD R3, R15, 0xd807aa98 ;  /* 0xd807aa980f037836 */ /* 0x000fe20000000000 */
[C-C-:B------:R-:W-:Y:S02]  /*0870*/  SHF.R.W.U32 R9, R12.reuse, 0x2, R12.reuse ;  /* 0x000000020c097819 */ /* 0x140fe40000001e0c */
[C-C-:B------:R-:W-:Y:S01]  /*0880*/  SHF.R.W.U32 R14, R12.reuse, 0xd, R12.reuse ;  /* 0x0000000d0c0e7819 */ /* 0x140fe20000001e0c */
[C---:B------:R-:W-:Y:S01]  /*0890*/  IMAD.IADD R5, R12.reuse, 0x1, R3 ;  /* 0x000000010c057824 */ /* 0x040fe200078e0203 */
[C---:B------:R-:W-:Y:S02]  /*08a0*/  SHF.R.W.U32 R13, R12.reuse, 0x16, R12 ;  /* 0x000000160c0d7819 */ /* 0x040fe40000001e0c */
[----:B------:R-:W-:Y:S02]  /*08b0*/  LOP3.LUT R11, R12, R10, R11, 0xe8, !PT ;  /* 0x0000000a0c0b7212 */ /* 0x000fe400078ee80b */
[C-C-:B------:R-:W-:Y:S02]  /*08c0*/  SHF.R.W.U32 R15, R5.reuse, 0x6, R5.reuse ;  /* 0x00000006050f7819 */ /* 0x140fe40000001e05 */
[----:B------:R-:W-:-:S02]  /*08d0*/  SHF.R.W.U32 R16, R5, 0xb, R5 ;  /* 0x0000000b05107819 */ /* 0x000fc40000001e05 */
[----:B------:R-:W-:Y:S02]  /*08e0*/  SHF.R.W.U32 R17, R5, 0x19, R5 ;  /* 0x0000001905117819 */ /* 0x000fe40000001e05 */
[----:B------:R-:W-:Y:S02]  /*08f0*/  LOP3.LUT R9, R13, R9, R14, 0x96, !PT ;  /* 0x000000090d097212 */ /* 0x000fe400078e960e */
[----:B------:R-:W-:Y:S02]  /*0900*/  LOP3.LUT R15, R17, R15, R16, 0x96, !PT ;  /* 0x0000000f110f7212 */ /* 0x000fe400078e9610 */
[----:B------:R-:W-:Y:S02]  /*0910*/  LOP3.LUT R16, R5, R2, R7, 0xca, !PT ;  /* 0x0000000205107212 */ /* 0x000fe400078eca07 */
[----:B------:R-:W-:Y:S02]  /*0920*/  IADD3 R11, PT, PT, R4, R11, R9 ;  /* 0x0000000b040b7210 */ /* 0x000fe40007ffe009 */
[----:B------:R-:W-:-:S02]  /*0930*/  IADD3 R6, PT, PT, R16, R15, R6 ;  /* 0x0000000f10067210 */ /* 0x000fc40007ffe006 */
[C-C-:B------:R-:W-:Y:S02]  /*0940*/  SHF.R.W.U32 R9, R11.reuse, 0x2, R11.reuse ;  /* 0x000000020b097819 */ /* 0x140fe40000001e0b */
[C-C-:B------:R-:W-:Y:S01]  /*0950*/  SHF.R.W.U32 R14, R11.reuse, 0xd, R11.reuse ;  /* 0x0000000d0b0e7819 */ /* 0x140fe20000001e0b */
[----:B------:R-:W-:Y:S01]  /*0960*/  VIADD R6, R6, 0x12835b01 ;  /* 0x12835b0106067836 */ /* 0x000fe20000000000 */
[C---:B------:R-:W-:Y:S02]  /*0970*/  SHF.R.W.U32 R13, R11.reuse, 0x16, R11 ;  /* 0x000000160b0d7819 */ /* 0x040fe40000001e0b */
[C---:B------:R-:W-:Y:S01]  /*0980*/  LOP3.LUT R10, R11.reuse, R12, R10, 0xe8, !PT ;  /* 0x0000000c0b0a7212 */ /* 0x040fe200078ee80a */
[----:B------:R-:W-:Y:S01]  /*0990*/  IMAD.IADD R4, R11, 0x1, R6 ;  /* 0x000000010b047824 */ /* 0x000fe200078e0206 */
[----:B------:R-:W-:-:S04]  /*09a0*/  LOP3.LUT R9, R13, R9, R14, 0x96, !PT ;  /* 0x000000090d097212 */ /* 0x000fc800078e960e */
[C-C-:B------:R-:W-:Y:S02]  /*09b0*/  SHF.R.W.U32 R15, R4.reuse, 0x6, R4.reuse ;  /* 0x00000006040f7819 */ /* 0x140fe40000001e04 */
[C-C-:B------:R-:W-:Y:S02]  /*09c0*/  SHF.R.W.U32 R16, R4.reuse, 0xb, R4.reuse ;  /* 0x0000000b04107819 */ /* 0x140fe40000001e04 */
[----:B------:R-:W-:Y:S02]  /*09d0*/  SHF.R.W.U32 R17, R4, 0x19, R4 ;  /* 0x0000001904117819 */ /* 0x000fe40000001e04 */
[----:B------:R-:W-:Y:S02]  /*09e0*/  IADD3 R10, PT, PT, R8, R10, R9 ;  /* 0x0000000a080a7210 */ /* 0x000fe40007ffe009 */
[----:B------:R-:W-:Y:S02]  /*09f0*/  LOP3.LUT R16, R17, R15, R16, 0x96, !PT ;  /* 0x0000000f11107212 */ /* 0x000fe400078e9610 */
[----:B------:R-:W-:-:S02]  /*0a00*/  LOP3.LUT R15, R4, R5, R2, 0xca, !PT ;  /* 0x00000005040f7212 */ /* 0x000fc400078eca02 */
[C-C-:B------:R-:W-:Y:S02]  /*0a10*/  SHF.R.W.U32 R8, R10.reuse, 0x2, R10.reuse ;  /* 0x000000020a087819 */ /* 0x140fe40000001e0a */
[----:B------:R-:W-:Y:S02]  /*0a20*/  IADD3 R7, PT, PT, R15, R16, R7 ;  /* 0x000000100f077210 */ /* 0x000fe40007ffe007 */
[C-C-:B------:R-:W-:Y:S02]  /*0a30*/  SHF.R.W.U32 R13, R10.reuse, 0xd, R10.reuse ;  /* 0x0000000d0a0d7819 */ /* 0x140fe40000001e0a */
[C---:B------:R-:W-:Y:S01]  /*0a40*/  SHF.R.W.U32 R14, R10.reuse, 0x16, R10 ;  /* 0x000000160a0e7819 */ /* 0x040fe20000001e0a */
[----:B------:R-:W-:Y:S01]  /*0a50*/  VIADD R7, R7, 0x243185be ;  /* 0x243185be07077836 */ /* 0x000fe20000000000 */
[----:B------:R-:W-:Y:S02]  /*0a60*/  LOP3.LUT R12, R10, R11, R12, 0xe8, !PT ;  /* 0x0000000b0a0c7212 */ /* 0x000fe400078ee80c */
[----:B------:R-:W-:Y:S01]  /*0a70*/  LOP3.LUT R13, R14, R8, R13, 0x96, !PT ;  /* 0x000000080e0d7212 */ /* 0x000fe200078e960d */
[----:B------:R-:W-:-:S03]  /*0a80*/  IMAD.IADD R9, R10, 0x1, R7 ;  /* 0x000000010a097824 */ /* 0x000fc600078e0207 */
[----:B------:R-:W-:Y:S02]  /*0a90*/  IADD3 R13, PT, PT, R0, R12, R13 ;  /* 0x0000000c000d7210 */ /* 0x000fe40007ffe00d */
[C-C-:B------:R-:W-:Y:S02]  /*0aa0*/  SHF.R.W.U32 R15, R9.reuse, 0x6, R9.reuse ;  /* 0x00000006090f7819 */ /* 0x140fe40000001e09 */
[C-C-:B------:R-:W-:Y:S02]  /*0ab0*/  SHF.R.W.U32 R16, R9.reuse, 0xb, R9.reuse ;  /* 0x0000000b09107819 */ /* 0x140fe40000001e09 */
[----:B------:R-:W-:Y:S02]  /*0ac0*/  SHF.R.W.U32 R17, R9, 0x19, R9 ;  /* 0x0000001909117819 */ /* 0x000fe40000001e09 */
[----:B------:R-:W-:Y:S02]  /*0ad0*/  SHF.R.W.U32 R8, R13, 0x2, R13 ;  /* 0x000000020d087819 */ /* 0x000fe40000001e0d */
[----:B------:R-:W-:-:S02]  /*0ae0*/  LOP3.LUT R15, R17, R15, R16, 0x96, !PT ;  /* 0x0000000f110f7212 */ /* 0x000fc400078e9610 */
[----:B------:R-:W-:Y:S02]  /*0af0*/  LOP3.LUT R16, R9, R4, R5, 0xca, !PT ;  /* 0x0000000409107212 */ /* 0x000fe400078eca05 */
[C---:B------:R-:W-:Y:S02]  /*0b00*/  SHF.R.W.U32 R12, R13.reuse, 0x16, R13 ;  /* 0x000000160d0c7819 */ /* 0x040fe40000001e0d */
[----:B------:R-:W-:Y:S02]  /*0b10*/  IADD3 R15, PT, PT, R16, R15, R2 ;  /* 0x0000000f100f7210 */ /* 0x000fe40007ffe002 */
[----:B------:R-:W-:-:S03]  /*0b20*/  LOP3.LUT R11, R13, R10, R11, 0xe8, !PT ;  /* 0x0000000a0d0b7212 */ /* 0x000fc600078ee80b */
[----:B------:R-:W-:Y:S01]  /*0b30*/  VIADD R0, R15, 0x550c7dc3 ;  /* 0x550c7dc30f007836 */ /* 0x000fe20000000000 */
[----:B------:R-:W-:-:S03]  /*0b40*/  SHF.R.W.U32 R15, R13, 0xd, R13 ;  /* 0x0000000d0d0f7819 */ /* 0x000fc60000001e0d */
        /* <DEDUP_REMOVED lines=8> */
[--C-:B------:R-:W-:Y:S02]  /*0bd0*/  SHF.R.W.U32 R11, R8, 0x2, R8.reuse ;  /* 0x00000002080b7819 */ /* 0x100fe40000001e08 */
        /* <DEDUP_REMOVED lines=14> */
[C-C-:B------:R-:W-:Y:S02]  /*0cc0*/  SHF.R.W.U32 R12, R11.reuse, 0x16, R11.reuse ;  /* 0x000000160b0c7819 */ /* 0x140fe40000001e0b */
[----:B------:R-:W-:Y:S02]  /*0cd0*/  IADD3 R4, PT, PT, R16, R15, R4 ;  /* 0x0000000f10047210 */ /* 0x000fe40007ffe004 */
[C---:B------:R-:W-:Y:S02]  /*0ce0*/  SHF.R.W.U32 R15, R11.reuse, 0xd, R11 ;  /* 0x0000000d0b0f7819 */ /* 0x040fe40000001e0b */
[----:B------:R-:W-:Y:S01]  /*0cf0*/  LOP3.LUT R13, R11, R8, R13, 0xe8, !PT ;  /* 0x000000080b0d7212 */ /* 0x000fe200078ee80d */
[----:B------:R-:W-:Y:S01]  /*0d00*/  VIADD R4, R4, 0x80deb1fe ;  /* 0x80deb1fe04047836 */ /* 0x000fe20000000000 */
[----:B------:R-:W-:-:S03]  /*0d10*/  LOP3.LUT R10, R12, R10, R15, 0x96, !PT ;  /* 0x0000000a0c0a7212 */ /* 0x000fc600078e960f */
[----:B------:R-:W-:Y:S01]  /*0d20*/  IMAD.IADD R6, R11, 0x1, R4 ;  /* 0x000000010b067824 */ /* 0x000fe200078e0204 */
[----:B------:R-:W-:-:S04]  /*0d30*/  IADD3 R10, PT, PT, R7, R13, R10 ;  /* 0x0000000d070a7210 */ /* 0x000fc80007ffe00a */
[C-C-:B------:R-:W-:Y:S02]  /*0d40*/  SHF.R.W.U32 R14, R6.reuse, 0x6, R6.reuse ;  /* 0x00000006060e7819 */ /* 0x140fe40000001e06 */
[C-C-:B------:R-:W-:Y:S02]  /*0d50*/  SHF.R.W.U32 R17, R6.reuse, 0xb, R6.reuse ;  /* 0x0000000b06117819 */ /* 0x140fe40000001e06 */
[----:B------:R-:W-:Y:S02]  /*0d60*/  SHF.R.W.U32 R16, R6, 0x19, R6 ;  /* 0x0000001906107819 */ /* 0x000fe40000001e06 */
[----:B------:R-:W-:Y:S02]  /*0d70*/  SHF.R.W.U32 R12, R10, 0x2, R10 ;  /* 0x000000020a0c7819 */ /* 0x000fe40000001e0a */
[----:B------:R-:W-:Y:S02]  /*0d80*/  LOP3.LUT R14, R16, R14, R17, 0x96, !PT ;  /* 0x0000000e100e7212 */ /* 0x000fe400078e9611 */
[----:B------:R-:W-:-:S02]  /*0d90*/  LOP3.LUT R16, R6, R3, R2, 0xca, !PT ;  /* 0x0000000306107212 */ /* 0x000fc400078eca02 */
[----:B------:R-:W-:Y:S02]  /*0da0*/  SHF.R.W.U32 R13, R10, 0xd, R10 ;  /* 0x0000000d0a0d7819 */ /* 0x000fe40000001e0a */
        /* <DEDUP_REMOVED lines=17> */
[C---:B------:R-:W-:Y:S02]  /*0ec0*/  LOP3.LUT R11, R13.reuse, R10, R11, 0xe8, !PT ;  /* 0x0000000a0d0b7212 */ /* 0x040fe400078ee80b */
        /* <DEDUP_REMOVED lines=9> */
[--C-:B------:R-:W-:Y:S02]  /*0f60*/  SHF.R.W.U32 R11, R12, 0xd, R12.reuse ;  /* 0x0000000d0c0b7819 */ /* 0x100fe40000001e0c */
        /* <DEDUP_REMOVED lines=26> */
[C---:B------:R-:W-:Y:S02]  /*1110*/  SHF.R.W.U32 R10, R13.reuse, 0xd, R13 ;  /* 0x0000000d0d0a7819 */ /* 0x040fe40000001e0d */
[----:B------:R-:W-:Y:S02]  /*1120*/  IADD3 R14, PT, PT, R16, R14, R9 ;  /* 0x0000000e100e7210 */ /* 0x000fe40007ffe009 */
[C-C-:B------:R-:W-:Y:S02]  /*1130*/  SHF.R.W.U32 R9, R13.reuse, 0x2, R13.reuse ;  /* 0x000000020d097819 */ /* 0x140fe40000001e0d */
[C---:B------:R-:W-:Y:S01]  /*1140*/  LOP3.LUT R12, R13.reuse, R11, R12, 0xe8, !PT ;  /* 0x0000000b0d0c7212 */ /* 0x040fe200078ee80c */
        /* <DEDUP_REMOVED lines=10> */
[----:B------:R-:W-:Y:S02]  /*11f0*/  SHF.R.W.U32 R9, R12, 0x2, R12 ;  /* 0x000000020c097819 */ /* 0x000fe40000001e0c */
[----:B------:R-:W-:Y:S02]  /*1200*/  IADD3 R0, PT, PT, R16, R15, R0 ;  /* 0x0000000f10007210 */ /* 0x000fe40007ffe000 */
[C-C-:B------:R-:W-:Y:S02]  /*1210*/  SHF.R.W.U32 R10, R12.reuse, 0xd, R12.reuse ;  /* 0x0000000d0c0a7819 */ /* 0x140fe40000001e0c */
[----:B------:R-:W-:Y:S01]  /*1220*/  SHF.R.W.U32 R14, R12, 0x16, R12 ;  /* 0x000000160c0e7819 */ /* 0x000fe20000001e0c */
        /* <DEDUP_REMOVED lines=487> */
[C---:B------:R-:W-:Y:S02]  /*30a0*/  LOP3.LUT R12, R11.reuse, R13, R12, 0xe8, !PT ;  /* 0x0000000d0b0c7212 */ /* 0x040fe400078ee80c */
[----:B------:R-:W-:Y:S02]  /*30b0*/  IADD3 R14, PT, PT, R16, R14, R9 ;  /* 0x0000000e100e7210 */ /* 0x000fe40007ffe009 */
[----:B------:R-:W-:-:S03]  /*30c0*/  SHF.R.W.U32 R9, R11, 0x2, R11 ;  /* 0x000000020b097819 */ /* 0x000fc60000001e0b */
        /* <DEDUP_REMOVED lines=21> */
[C---:B------:R-:W-:Y:S02]  /*3220*/  SHF.R.W.U32 R17, R0.reuse, 0x19, R0 ;  /* 0x0000001900117819 */ /* 0x040fe40000001e00 */
        /* <DEDUP_REMOVED lines=16> */
[C---:B------:R-:W-:Y:S02]  /*3330*/  SHF.R.W.U32 R5, R6.reuse, 0x2, R6 ;  /* 0x0000000206057819 */ /* 0x040fe40000001e06 */
        /* <DEDUP_REMOVED lines=10> */
[C-C-:B------:R-:W-:Y:S02]  /*33e0*/  SHF.R.W.U32 R9, R5.reuse, 0xd, R5.reuse ;  /* 0x0000000d05097819 */ /* 0x140fe40000001e05 */
[----:B------:R-:W-:Y:S02]  /*33f0*/  SHF.R.W.U32 R10, R5, 0x16, R5 ;  /* 0x00000016050a7819 */ /* 0x000fe40000001e05 */
[----:B------:R-:W-:-:S02]  /*3400*/  SHF.R.W.U32 R15, R4, 0xb, R4 ;  /* 0x0000000b040f7819 */ /* 0x000fc40000001e04 */
[----:B------:R-:W-:Y:S02]  /*3410*/  SHF.R.W.U32 R16, R4, 0x19, R4 ;  /* 0x0000001904107819 */ /* 0x000fe40000001e04 */
[----:B------:R-:W-:Y:S02]  /*3420*/  LOP3.LUT R9, R10, R8, R9, 0x96, !PT ;  /* 0x000000080a097212 */ /* 0x000fe400078e9609 */
[----:B------:R-:W-:Y:S02]  /*3430*/  LOP3.LUT R13, R5, R6, R13, 0xe8, !PT ;  /* 0x00000006050d7212 */ /* 0x000fe400078ee80d */
[----:B------:R-:W-:Y:S02]  /*3440*/  LOP3.LUT R12, R16, R12, R15, 0x96, !PT ;  /* 0x0000000c100c7212 */ /* 0x000fe400078e960f */
[----:B------:R-:W-:Y:S02]  /*3450*/  LOP3.LUT R10, R4, R3, R0, 0xca, !PT ;  /* 0x00000003040a7212 */ /* 0x000fe400078eca00 */
[----:B------:R-:W-:-:S02]  /*3460*/  IADD3 R8, PT, PT, R2, R13, R9 ;  /* 0x0000000d02087210 */ /* 0x000fc40007ffe009 */
[----:B------:R-:W-:Y:S02]  /*3470*/  IADD3 R10, PT, PT, R10, R12, R7 ;  /* 0x0000000c0a0a7210 */ /* 0x000fe40007ffe007 */
[C-C-:B------:R-:W-:Y:S02]  /*3480*/  SHF.R.W.U32 R2, R8.reuse, 0x2, R8.reuse ;  /* 0x0000000208027819 */ /* 0x140fe40000001e08 */
[--C-:B------:R-:W-:Y:S01]  /*3490*/  SHF.R.W.U32 R7, R8, 0xd, R8.reuse ;  /* 0x0000000d08077819 */ /* 0x100fe20000001e08 */
[----:B------:R-:W-:Y:S01]  /*34a0*/  VIADD R12, R10, 0x6a6f6fa4 ;  /* 0x6a6f6fa40a0c7836 */ /* 0x000fe20000000000 */
[C---:B------:R-:W-:Y:S02]  /*34b0*/  SHF.R.W.U32 R9, R8.reuse, 0x16, R8 ;  /* 0x0000001608097819 */ /* 0x040fe40000001e08 */
        /* <DEDUP_REMOVED lines=9> */
[C-C-:B------:R-:W-:Y:S02]  /*3550*/  SHF.R.W.U32 R7, R6.reuse, 0x2, R6.reuse ;  /* 0x0000000206077819 */ /* 0x140fe40000001e06 */
[C-C-:B------:R-:W-:Y:S02]  /*3560*/  SHF.R.W.U32 R10, R6.reuse, 0xd, R6.reuse ;  /* 0x0000000d060a7819 */ /* 0x140fe40000001e06 */
[----:B------:R-:W-:Y:S02]  /*3570*/  SHF.R.W.U32 R9, R6, 0x16, R6 ;  /* 0x0000001606097819 */ /* 0x000fe40000001e06 */
[----:B------:R-:W-:Y:S02]  /*3580*/  IADD3 R13, PT, PT, R14, R13, R0 ;  /* 0x0000000d0e0d7210 */ /* 0x000fe40007ffe000 */
[----:B------:R-:W-:Y:S02]  /*3590*/  LOP3.LUT R0, R6, R8, R5, 0xe8, !PT ;  /* 0x0000000806007212 */ /* 0x000fe400078ee805 */
[----:B------:R-:W-:Y:S01]  /*35a0*/  LOP3.LUT R7, R9, R7, R10, 0x96, !PT ;  /* 0x0000000709077212 */ /* 0x000fe200078e960a */
[----:B------:R-:W-:-:S03]  /*35b0*/  VIADD R13, R13, 0xf4b232c0 ;  /* 0xf4b232c00d0d7836 */ /* 0x000fc60000000000 */
[----:B------:R-:W-:Y:S01]  /*35c0*/  IADD3 R7, PT, PT, R11, R0, R7 ;  /* 0x000000000b077210 */ /* 0x000fe20007ffe007 */
[----:B------:R-:W-:-:S03]  /*35d0*/  IMAD.IADD R11, R8, 0x1, R13 ;  /* 0x00000001080b7824 */ /* 0x000fc600078e020d */
[C-C-:B------:R-:W-:Y:S02]  /*35e0*/  SHF.R.W.U32 R0, R7.reuse, 0x2, R7.reuse ;  /* 0x0000000207007819 */ /* 0x140fe40000001e07 */
        /* <DEDUP_REMOVED lines=13> */
[C---:B------:R-:W-:Y:S01]  /*36c0*/  SHF.R.W.U32 R3, R37.reuse, 0xd, R37 ;  /* 0x0000000d25037819 */ /* 0x040fe20000001e25 */
[----:B------:R-:W-:Y:S01]  /*36d0*/  IMAD.IADD R10, R6, 0x1, R15 ;  /* 0x00000001060a7824 */ /* 0x000fe200078e020f */
[C---:B------:R-:W-:Y:S02]  /*36e0*/  SHF.R.W.U32 R5, R37.reuse, 0x16, R37 ;  /* 0x0000001625057819 */ /* 0x040fe40000001e25 */
[----:B------:R-:W-:Y:S01]  /*36f0*/  LOP3.LUT R9, R37, R7, R6, 0xe8, !PT ;  /* 0x0000000725097212 */ /* 0x000fe200078ee806 */
[C---:B------:R-:W-:Y:S01]  /*3700*/  VIADD R23, R10.reuse, 0x5be0cd19 ;  /* 0x5be0cd190a177836 */ /* 0x040fe20000000000 */
[----:B------:R-:W-:Y:S02]  /*3710*/  LOP3.LUT R0, R5, R0, R3, 0x96, !PT ;  /* 0x0000000005007212 */ /* 0x000fe400078e9603 */
[----:B------:R-:W-:-:S02]  /*3720*/  SHF.R.W.U32 R3, R10, 0x6, R10 ;  /* 0x000000060a037819 */ /* 0x000fc40000001e0a */
[C-C-:B------:R-:W-:Y:S02]  /*3730*/  SHF.R.W.U32 R6, R10.reuse, 0xb, R10.reuse ;  /* 0x0000000b0a067819 */ /* 0x140fe40000001e0a */
[C---:B------:R-:W-:Y:S02]  /*3740*/  SHF.R.W.U32 R5, R10.reuse, 0x19, R10 ;  /* 0x000000190a057819 */ /* 0x040fe40000001e0a */
[----:B------:R-:W-:Y:S02]  /*3750*/  IADD3 R28, PT, PT, R13, R9, R0 ;  /* 0x000000090d1c7210 */ /* 0x000fe40007ffe000 */
[----:B------:R-:W-:Y:S02]  /*3760*/  LOP3.LUT R8, R10, R11, R2, 0xca, !PT ;  /* 0x0000000b0a087212 */ /* 0x000fe400078eca02 */
[----:B------:R-:W-:Y:S02]  /*3770*/  LOP3.LUT R9, R5, R3, R6, 0x96, !PT ;  /* 0x0000000305097212 */ /* 0x000fe400078e9606 */
[----:B------:R-:W-:-:S02]  /*3780*/  SHF.R.W.U32 R0, R28, 0x2, R28 ;  /* 0x000000021c007819 */ /* 0x000fc40000001e1c */
[C-C-:B------:R-:W-:Y:S02]  /*3790*/  SHF.R.W.U32 R3, R28.reuse, 0xd, R28.reuse ;  /* 0x0000000d1c037819 */ /* 0x140fe40000001e1c */
[----:B------:R-:W-:Y:S02]  /*37a0*/  SHF.R.W.U32 R5, R28, 0x16, R28 ;  /* 0x000000161c057819 */ /* 0x000fe40000001e1c */
[----:B------:R-:W-:Y:S01]  /*37b0*/  IADD3 R8, PT, PT, R8, R9, R4 ;  /* 0x0000000908087210 */ /* 0x000fe20007ffe004 */
[----:B------:R-:W-:Y:S01]  /*37c0*/  IMAD.MOV.U32 R9, RZ, RZ, 0x34 ;  /* 0x00000034ff097424 */ /* 0x000fe200078e00ff */
[----:B------:R-:W-:Y:S02]  /*37d0*/  LOP3.LUT R25, R28, R37, R7, 0xe8, !PT ;  /* 0x000000251c197212 */ /* 0x000fe400078ee807 */
[----:B------:R-:W-:Y:S01]  /*37e0*/  LOP3.LUT R0, R5, R0, R3, 0x96, !PT ;  /* 0x0000000005007212 */ /* 0x000fe200078e9603 */
[----:B------:R-:W-:Y:S01]  /*37f0*/  VIADD R8, R8, 0x864e027d ;  /* 0x864e027d08087836 */ /* 0x000fe20000000000 */
[----:B------:R-:W-:Y:S01]  /*3800*/  STL.U8 [R1+0x2], R9 ;  /* 0x0000020901007387 */ /* 0x000fe20000100000 */
[----:B------:R-:W-:-:S02]  /*3810*/  SHF.R.U32.HI R24, RZ, 0x18, R23 ;  /* 0x00000018ff187819 */ /* 0x000fc40000011617 */
[----:B------:R-:W-:Y:S01]  /*3820*/  IADD3 R25, PT, PT, R15, R25, R0 ;  /* 0x000000190f197210 */ /* 0x000fe20007ffe000 */
[----:B------:R-:W-:Y:S01]  /*3830*/  IMAD.IADD R43, R7, 0x1, R8 ;  /* 0x00000001072b7824 */ /* 0x000fe200078e0208 */
[----:B------:R-:W-:Y:S02]  /*3840*/  SHF.R.U32.HI R45, RZ, 0x10, R23 ;  /* 0x00000010ff2d7819 */ /* 0x000fe40000011617 */
[C-C-:B------:R-:W-:Y:S02]  /*3850*/  SHF.R.W.U32 R0, R25.reuse, 0x2, R25.reuse ;  /* 0x0000000219007819 */ /* 0x140fe40000001e19 */
[C-C-:B------:R-:W-:Y:S02]  /*3860*/  SHF.R.W.U32 R3, R25.reuse, 0xd, R25.reuse ;  /* 0x0000000d19037819 */ /* 0x140fe40000001e19 */
[----:B------:R-:W-:Y:S02]  /*3870*/  SHF.R.W.U32 R4, R25, 0x16, R25 ;  /* 0x0000001619047819 */ /* 0x000fe40000001e19 */
[----:B------:R-:W-:-:S02]  /*3880*/  SHF.R.W.U32 R5, R43, 0x6, R43 ;  /* 0x000000062b057819 */ /* 0x000fc40000001e2b */
[C-C-:B------:R-:W-:Y:S02]  /*3890*/  SHF.R.W.U32 R6, R43.reuse, 0xb, R43.reuse ;  /* 0x0000000b2b067819 */ /* 0x140fe40000001e2b */
[----:B------:R-:W-:Y:S02]  /*38a0*/  SHF.R.W.U32 R7, R43, 0x19, R43 ;  /* 0x000000192b077819 */ /* 0x000fe40000001e2b */
[----:B------:R-:W-:Y:S01]  /*38b0*/  LOP3.LUT R0, R4, R0, R3, 0x96, !PT ;  /* 0x0000000004007212 */ /* 0x000fe200078e9603 */
[----:B------:R-:W-:Y:S01]  /*38c0*/  IMAD.MOV.U32 R4, RZ, RZ, 0x31 ;  /* 0x00000031ff047424 */ /* 0x000fe200078e00ff */
[----:B------:R-:W-:Y:S02]  /*38d0*/  LOP3.LUT R3, R25, R28, R37, 0xe8, !PT ;  /* 0x0000001c19037212 */ /* 0x000fe400078ee825 */
[----:B------:R-:W-:Y:S02]  /*38e0*/  LOP3.LUT R5, R7, R5, R6, 0x96, !PT ;  /* 0x0000000507057212 */ /* 0x000fe400078e9606 */
[----:B------:R-:W-:Y:S01]  /*38f0*/  LOP3.LUT R6, R43, R10, R11, 0xca, !PT ;  /* 0x0000000a2b067212 */ /* 0x000fe200078eca0b */
[----:B------:R0:W-:Y:S01]  /*3900*/  STL.U8 [R1], R4 ;  /* 0x0000000401007387 */ /* 0x0001e20000100000 */
[----:B------:R-:W-:Y:S01]  /*3910*/  IADD3 R46, PT, PT, R8, R3, R0 ;  /* 0x00000003082e7210 */ /* 0x000fe20007ffe000 */
[----:B------:R-:W-:Y:S01]  /*3920*/  IMAD.MOV.U32 R8, RZ, RZ, 0x65 ;  /* 0x00000065ff087424 */ /* 0x000fe200078e00ff */
[----:B------:R-:W-:-:S02]  /*3930*/  IADD3 R2, PT, PT, R6, R5, R2 ;  /* 0x0000000506027210 */ /* 0x000fc40007ffe002 */
[C-C-:B------:R-:W-:Y:S02]  /*3940*/  SHF.R.W.U32 R0, R46.reuse, 0x2, R46.reuse ;  /* 0x000000022e007819 */ /* 0x140fe40000001e2e */
[--C-:B------:R-:W-:Y:S01]  /*3950*/  SHF.R.W.U32 R3, R46, 0xd, R46.reuse ;  /* 0x0000000d2e037819 */ /* 0x100fe20000001e2e */
[----:B------:R-:W-:Y:S01]  /*3960*/  VIADD R2, R2, 0xc40a005f ;  /* 0xc40a005f02027836 */ /* 0x000fe20000000000 */
[C---:B------:R-:W-:Y:S01]  /*3970*/  SHF.R.W.U32 R5, R46.reuse, 0x16, R46 ;  /* 0x000000162e057819 */ /* 0x040fe20000001e2e */
[----:B------:R2:W-:Y:S01]  /*3980*/  STL.U8 [R1+0x1], R8 ;  /* 0x0000010801007387 */ /* 0x0005e20000100000 */
[----:B------:R-:W-:Y:S01]  /*3990*/  SHF.R.U32.HI R44, RZ, 0x8, R23 ;  /* 0x00000008ff2c7819 */ /* 0x000fe20000011617 */
[----:B------:R-:W-:Y:S01]  /*39a0*/  IMAD.IADD R37, R37, 0x1, R2 ;  /* 0x0000000125257824 */ /* 0x000fe200078e0202 */
[----:B------:R-:W-:Y:S02]  /*39b0*/  LOP3.LUT R0, R5, R0, R3, 0x96, !PT ;  /* 0x0000000005007212 */ /* 0x000fe400078e9603 */
[----:B------:R-:W-:-:S02]  /*39c0*/  LOP3.LUT R3, R46, R25, R28, 0xe8, !PT ;  /* 0x000000192e037212 */ /* 0x000fc400078ee81c */
[C-C-:B0-----:R-:W-:Y:S02]  /*39d0*/  SHF.R.W.U32 R4, R37.reuse, 0x19, R37.reuse ;  /* 0x0000001925047819 */ /* 0x141fe40000001e25 */
[----:B------:R-:W-:Y:S01]  /*39e0*/  IADD3 R0, PT, PT, R2, R3, R0 ;  /* 0x0000000302007210 */ /* 0x000fe20007ffe000 */
[----:B--2---:R-:W-:Y:S01]  /*39f0*/  IMAD.MOV.U32 R8, RZ, RZ, 0x54 ;  /* 0x00000054ff087424 */ /* 0x004fe200078e00ff */
[----:B------:R-:W-:Y:S02]  /*3a00*/  SHF.R.W.U32 R2, R37, 0x6, R37 ;  /* 0x0000000625027819 */ /* 0x000fe40000001e25 */
[C-C-:B------:R-:W-:Y:S01]  /*3a10*/  SHF.R.W.U32 R5, R0.reuse, 0x2, R0.reuse ;  /* 0x0000000200057819 */ /* 0x140fe20000001e00 */
[C---:B------:R-:W-:Y:S01]  /*3a20*/  VIADD R40, R0.reuse, 0xbb67ae85 ;  /* 0xbb67ae8500287836 */ /* 0x040fe20000000000 */
[C-C-:B------:R-:W-:Y:S01]  /*3a30*/  SHF.R.W.U32 R6, R0.reuse, 0xd, R0.reuse ;  /* 0x0000000d00067819 */ /* 0x140fe20000001e00 */
[----:B------:R-:W-:Y:S01]  /*3a40*/  STL.U8 [R1+0x4], R8 ;  /* 0x0000040801007387 */ /* 0x000fe20000100000 */
[----:B------:R-:W-:-:S02]  /*3a50*/  SHF.R.W.U32 R7, R0, 0x16, R0 ;  /* 0x0000001600077819 */ /* 0x000fc40000001e00 */
[----:B------:R-:W-:Y:S02]  /*3a60*/  SHF.R.W.U32 R3, R37, 0xb, R37 ;  /* 0x0000000b25037819 */ /* 0x000fe40000001e25 */
[----:B------:R-:W-:Y:S01]  /*3a70*/  LOP3.LUT R5, R7, R5, R6, 0x96, !PT ;  /* 0x0000000507057212 */ /* 0x000fe200078e9606 */
[----:B------:R-:W-:Y:S01]  /*3a80*/  IMAD.MOV.U32 R6, RZ, RZ, 0x75 ;  /* 0x00000075ff067424 */ /* 0x000fe200078e00ff */
[----:B------:R-:W-:Y:S01]  /*3a90*/  LOP3.LUT R2, R4, R2, R3, 0x96, !PT ;  /* 0x0000000204027212 */ /* 0x000fe200078e9603 */
[----:B------:R-:W-:Y:S01]  /*3aa0*/  IMAD.MOV.U32 R4, RZ, RZ, 0x48 ;  /* 0x00000048ff047424 */ /* 0x000fe200078e00ff */
[----:B------:R-:W-:Y:S01]  /*3ab0*/  LOP3.LUT R3, R37, R43, R10, 0xca, !PT ;  /* 0x0000002b25037212 */ /* 0x000fe200078eca0a */
[----:B------:R-:W-:Y:S01]  /*3ac0*/  VIADD R43, R43, 0x1f83d9ab ;  /* 0x1f83d9ab2b2b7836 */ /* 0x000fe20000000000 */
[----:B------:R-:W-:Y:S01]  /*3ad0*/  PRMT R9, R6, 0x7610, R9 ;  /* 0x0000761006097816 */ /* 0x000fe20000000009 */
[----:B------:R-:W-:Y:S01]  /*3ae0*/  VIADD R37, R37, 0x9b05688c ;  /* 0x9b05688c25257836 */ /* 0x000fe20000000000 */
[----:B------:R-:W-:-:S02]  /*3af0*/  IADD3 R2, PT, PT, R3, R2, R11 ;  /* 0x0000000203027210 */ /* 0x000fc40007ffe00b */
[----:B------:R-:W-:Y:S01]  /*3b00*/  PRMT R3, R4, 0x7610, R3 ;  /* 0x0000761004037816 */ /* 0x000fe20000000003 */
[----:B------:R0:W-:Y:S01]  /*3b10*/  STL.U8 [R1+0x5], R9 ;  /* 0x0000050901007387 */ /* 0x0001e20000100000 */
[----:B------:R-:W-:Y:S01]  /*3b20*/  LOP3.LUT R52, R0, R46, R25, 0xe8, !PT ;  /* 0x0000002e00347212 */ /* 0x000fe200078ee819 */
[----:B------:R-:W-:Y:S01]  /*3b30*/  VIADD R7, R2, 0x6ef83e90 ;  /* 0x6ef83e9002077836 */ /* 0x000fe20000000000 */
[--C-:B------:R-:W-:Y:S01]  /*3b40*/  SHF.R.U32.HI R18, RZ, 0x18, R43.reuse ;  /* 0x00000018ff127819 */ /* 0x100fe2000001162b */
[----:B------:R2:W-:Y:S01]  /*3b50*/  STL.U8 [R1+0x3], R3 ;  /* 0x0000030301007387 */ /* 0x0005e20000100000 */
[----:B------:R-:W-:Y:S01]  /*3b60*/  VIADD R25, R25, 0xa54ff53a ;  /* 0xa54ff53a19197836 */ /* 0x000fe20000000000 */
[----:B------:R-:W-:Y:S01]  /*3b70*/  SHF.R.U32.HI R39, RZ, 0x10, R43 ;  /* 0x00000010ff277819 */ /* 0x000fe2000001162b */
[----:B------:R-:W-:Y:S01]  /*3b80*/  VIADD R46, R46, 0x3c6ef372 ;  /* 0x3c6ef3722e2e7836 */ /* 0x000fe20000000000 */
[C---:B------:R-:W-:Y:S01]  /*3b90*/  IADD3 R52, PT, PT, R7.reuse, R52, R5 ;  /* 0x0000003407347210 */ /* 0x040fe20007ffe005 */
[----:B-1----:R-:W-:Y:S01]  /*3ba0*/  IMAD.U32 R4, RZ, RZ, UR4 ;  /* 0x00000004ff047e24 */ /* 0x002fe2000f8e00ff */
[----:B0-----:R2:W0:Y:S01]  /*3bb0*/  LDC.64 R8, c[0x4][R27] ;  /* 0x010000001b087b82 */ /* 0x0014220000000a00 */
[----:B------:R-:W-:Y:S01]  /*3bc0*/  IADD3 R28, PT, PT, R7, 0x510e527f, R28 ;  /* 0x510e527f071c7810 */ /* 0x000fe20007ffe01c */
[----:B------:R-:W-:Y:S01]  /*3bd0*/  IMAD.U32 R5, RZ, RZ, UR5 ;  /* 0x00000005ff057e24 */ /* 0x000fe2000f8e00ff */
[----:B------:R-:W-:Y:S01]  /*3be0*/  CS2R R6, SRZ ;  /* 0x0000000000067805 */ /* 0x000fe2000001ff00 */
[----:B------:R-:W-:Y:S01]  /*3bf0*/  VIADD R52, R52, 0x6a09e667 ;  /* 0x6a09e66734347836 */ /* 0x000fe20000000000 */
[----:B------:R-:W-:-:S02]  /*3c00*/  SHF.R.U32.HI R26, RZ, 0x18, R25 ;  /* 0x00000018ff1a7819 */ /* 0x000fc40000011619 */
[--C-:B------:R-:W-:Y:S02]  /*3c10*/  SHF.R.U32.HI R19, RZ, 0x10, R25.reuse ;  /* 0x00000010ff137819 */ /* 0x100fe40000011619 */
[----:B------:R-:W-:Y:S02]  /*3c20*/  SHF.R.U32.HI R17, RZ, 0x8, R25 ;  /* 0x00000008ff117819 */ /* 0x000fe40000011619 */
[--C-:B------:R-:W-:Y:S02]  /*3c30*/  SHF.R.U32.HI R22, RZ, 0x18, R46.reuse ;  /* 0x00000018ff167819 */ /* 0x100fe4000001162e */
[--C-:B------:R-:W-:Y:S02]  /*3c40*/  SHF.R.U32.HI R42, RZ, 0x10, R46.reuse ;  /* 0x00000010ff2a7819 */ /* 0x100fe4000001162e */
[----:B------:R-:W-:Y:S02]  /*3c50*/  SHF.R.U32.HI R41, RZ, 0x8, R46 ;  /* 0x00000008ff297819 */ /* 0x000fe4000001162e */
[----:B------:R-:W-:-:S02]  /*3c60*/  SHF.R.U32.HI R38, RZ, 0x8, R43 ;  /* 0x00000008ff267819 */ /* 0x000fc4000001162b */
[--C-:B------:R-:W-:Y:S02]  /*3c70*/  SHF.R.U32.HI R16, RZ, 0x18, R40.reuse ;  /* 0x00000018ff107819 */ /* 0x100fe40000011628 */
[--C-:B------:R-:W-:Y:S02]  /*3c80*/  SHF.R.U32.HI R36, RZ, 0x10, R40.reuse ;  /* 0x00000010ff247819 */ /* 0x100fe40000011628 */
[----:B------:R-:W-:Y:S02]  /*3c90*/  SHF.R.U32.HI R35, RZ, 0x8, R40 ;  /* 0x00000008ff237819 */ /* 0x000fe40000011628 */
[--C-:B------:R-:W-:Y:S02]  /*3ca0*/  SHF.R.U32.HI R2, RZ, 0x18, R37.reuse ;  /* 0x00000018ff027819 */ /* 0x100fe40000011625 */
[--C-:B------:R-:W-:Y:S02]  /*3cb0*/  SHF.R.U32.HI R34, RZ, 0x10, R37.reuse ;  /* 0x00000010ff227819 */ /* 0x100fe40000011625 */
[----:B------:R-:W-:-:S02]  /*3cc0*/  SHF.R.U32.HI R33, RZ, 0x8, R37 ;  /* 0x00000008ff217819 */ /* 0x000fc40000011625 */
[--C-:B------:R-:W-:Y:S02]  /*3cd0*/  SHF.R.U32.HI R30, RZ, 0x18, R28.reuse ;  /* 0x00000018ff1e7819 */ /* 0x100fe4000001161c */
[--C-:B------:R-:W-:Y:S02]  /*3ce0*/  SHF.R.U32.HI R48, RZ, 0x10, R28.reuse ;  /* 0x00000010ff307819 */ /* 0x100fe4000001161c */
[----:B------:R-:W-:Y:S02]  /*3cf0*/  SHF.R.U32.HI R49, RZ, 0x8, R28 ;  /* 0x00000008ff317819 */ /* 0x000fe4000001161c */
[--C-:B------:R-:W-:Y:S02]  /*3d00*/  SHF.R.U32.HI R32, RZ, 0x18, R52.reuse ;  /* 0x00000018ff207819 */ /* 0x100fe40000011634 */
[--C-:B------:R-:W-:Y:S02]  /*3d10*/  SHF.R.U32.HI R50, RZ, 0x10, R52.reuse ;  /* 0x00000010ff327819 */ /* 0x100fe40000011634 */
[----:B--2---:R-:W-:-:S07]  /*3d20*/  SHF.R.U32.HI R51, RZ, 0x8, R52 ;  /* 0x00000008ff337819 */ /* 0x004fce0000011634 */
[----:B------:R-:W-:-:S07]  /*3d30*/  LEPC R20, `(.L_x_3) ;  /* 0x000000001014794e */ /* 0x000fce0000000000 */
[----:B0-----:R-:W-:Y:S05]  /*3d40*/  CALL.ABS.NOINC R8 ;  /* 0x0000000008007343 */ /* 0x001fea0003c00000 */
.L_x_3:
[----:B------:R-:W-:Y:S01]  /*3d50*/  IMAD.U32 R10, RZ, RZ, UR37 ;  /* 0x00000025ff0a7e24 */ /* 0x000fe2000f8e00ff */
[----:B------:R0:W1:Y:S01]  /*3d60*/  LDC.64 R8, c[0x4][R27] ;  /* 0x010000001b087b82 */ /* 0x0000620000000a00 */
[----:B------:R-:W-:Y:S01]  /*3d70*/  IMAD.U32 R11, RZ, RZ, UR38 ;  /* 0x00000026ff0b7e24 */ /* 0x000fe2000f8e00ff */
[----:B------:R-:W2:Y:S01]  /*3d80*/  LDCU.64 UR4, c[0x4][0x10] ;  /* 0x01000200ff0477ac */ /* 0x000ea20008000a00 */
[----:B------:R-:W-:-:S03]  /*3d90*/  IMAD.U32 R29, RZ, RZ, UR37 ;  /* 0x00000025ff1d7e24 */ /* 0x000fc6000f8e00ff */
[----:B------:R0:W-:Y:S02]  /*3da0*/  STL.64 [R1+0x8], R10 ;  /* 0x0000080a01007387 */ /* 0x0001e40000100a00 */
[----:B------:R-:W-:-:S05]  /*3db0*/  IADD3 R29, P0, PT, R29, 0x8, RZ ;  /* 0x000000081d1d7810 */ /* 0x000fca0007f1e0ff */
[----:B------:R-:W-:Y:S02]  /*3dc0*/  IMAD.X R31, RZ, RZ, UR38, P0 ;  /* 0x00000026ff1f7e24 */ /* 0x000fe400080e06ff */
[----:B------:R-:W-:Y:S02]  /*3dd0*/  IMAD.MOV.U32 R6, RZ, RZ, R29 ;  /* 0x000000ffff067224 */ /* 0x000fe400078e001d */
[----:B------:R-:W-:Y:S02]  /*3de0*/  IMAD.MOV.U32 R7, RZ, RZ, R31 ;  /* 0x000000ffff077224 */ /* 0x000fe400078e001f */
[----:B--2---:R-:W-:Y:S02]  /*3df0*/  IMAD.U32 R4, RZ, RZ, UR4 ;  /* 0x00000004ff047e24 */ /* 0x004fe4000f8e00ff */
[----:B0-----:R-:W-:-:S07]  /*3e00*/  IMAD.U32 R5, RZ, RZ, UR5 ;  /* 0x00000005ff057e24 */ /* 0x001fce000f8e00ff */
[----:B------:R-:W-:-:S07]  /*3e10*/  LEPC R20, `(.L_x_4) ;  /* 0x000000001014794e */ /* 0x000fce0000000000 */
[----:B-1----:R-:W-:Y:S05]  /*3e20*/  CALL.ABS.NOINC R8 ;  /* 0x0000000008007343 */ /* 0x002fea0003c00000 */
.L_x_4:
[----:B------:R-:W0:Y:S01]  /*3e30*/  S2UR UR5, SR_CgaCtaId ;  /* 0x00000000000579c3 */ /* 0x000e220000008800 */
[----:B------:R-:W-:Y:S01]  /*3e40*/  UMOV UR4, 0x400 ;  /* 0x0000040000047882 */ /* 0x000fe20000000000 */
[----:B------:R-:W-:Y:S02]  /*3e50*/  IMAD.MOV.U32 R6, RZ, RZ, R29 ;  /* 0x000000ffff067224 */ /* 0x000fe400078e001d */
[----:B------:R-:W-:-:S04]  /*3e60*/  IMAD.MOV.U32 R7, RZ, RZ, R31 ;  /* 0x000000ffff077224 */ /* 0x000fc800078e001f */
[----:B------:R1:W2:Y:S01]  /*3e70*/  LDC.64 R8, c[0x4][R27] ;  /* 0x010000001b087b82 */ /* 0x0002a20000000a00 */
[----:B0-----:R-:W-:-:S09]  /*3e80*/  ULEA UR4, UR5, UR4, 0x18 ;  /* 0x0000000405047291 */ /* 0x001fd2000f8ec0ff */
[----:B------:R-:W0:Y:S02]  /*3e90*/  LDS.U8 R0, [UR4+0x20] ;  /* 0x00002004ff007984 */ /* 0x000e240008000000 */
[----:B------:R-:W3:Y:S02]  /*3ea0*/  LDCU.64 UR4, c[0x4][0x18] ;  /* 0x01000300ff0477ac */ /* 0x000ee40008000a00 */
[----:B---3--:R-:W-:Y:S02]  /*3eb0*/  IMAD.U32 R4, RZ, RZ, UR4 ;  /* 0x00000004ff047e24 */ /* 0x008fe4000f8e00ff */
[----:B------:R-:W-:Y:S01]  /*3ec0*/  IMAD.U32 R5, RZ, RZ, UR5 ;  /* 0x00000005ff057e24 */ /* 0x000fe2000f8e00ff */
[----:B0-2---:R1:W-:Y:S06]  /*3ed0*/  STL [R1+0x8], R0 ;  /* 0x0000080001007387 */ /* 0x0053ec0000100800 */
[----:B------:R-:W-:-:S07]  /*3ee0*/  LEPC R20, `(.L_x_5) ;  /* 0x000000001014794e */ /* 0x000fce0000000000 */
[----:B-1----:R-:W-:Y:S05]  /*3ef0*/  CALL.ABS.NOINC R8 ;  /* 0x0000000008007343 */ /* 0x002fea0003c00000 */
.L_x_5:
        /* <DEDUP_REMOVED lines=13> */
.L_x_6:
        /* <DEDUP_REMOVED lines=13> */
.L_x_7:
        /* <DEDUP_REMOVED lines=13> */
.L_x_8:
        /* <DEDUP_REMOVED lines=13> */
.L_x_9:
        /* <DEDUP_REMOVED lines=13> */
.L_x_10:
        /* <DEDUP_REMOVED lines=13> */
.L_x_11:
        /* <DEDUP_REMOVED lines=13> */
.L_x_12:
[----:B------:R0:W1:Y:S01]  /*44b0*/  LDC.64 R8, c[0x4][R27] ;  /* 0x010000001b087b82 */ /* 0x0000620000000a00 */
[----:B------:R-:W2:Y:S01]  /*44c0*/  LDCU.64 UR4, c[0x4][0x20] ;  /* 0x01000400ff0477ac */ /* 0x000ea20008000a00 */
[----:B------:R-:W-:Y:S01]  /*44d0*/  CS2R R6, SRZ ;  /* 0x0000000000067805 */ /* 0x000fe2000001ff00 */
[----:B--2---:R-:W-:Y:S02]  /*44e0*/  IMAD.U32 R4, RZ, RZ, UR4 ;  /* 0x00000004ff047e24 */ /* 0x004fe4000f8e00ff */
[----:B0-----:R-:W-:-:S07]  /*44f0*/  IMAD.U32 R5, RZ, RZ, UR5 ;  /* 0x00000005ff057e24 */ /* 0x001fce000f8e00ff */
[----:B------:R-:W-:-:S07]  /*4500*/  LEPC R20, `(.L_x_13) ;  /* 0x000000001014794e */ /* 0x000fce0000000000 */
[----:B-1----:R-:W-:Y:S05]  /*4510*/  CALL.ABS.NOINC R8 ;  /* 0x0000000008007343 */ /* 0x002fea0003c00000 */
.L_x_13:
[----:B------:R0:W-:Y:S01]  /*4520*/  STL [R1+0x8], R32 ;  /* 0x0000082001007387 */ /* 0x0001e20000100800 */
[----:B------:R0:W1:Y:S01]  /*4530*/  LDC.64 R8, c[0x4][R27] ;  /* 0x010000001b087b82 */ /* 0x0000620000000a00 */
[----:B------:R-:W2:Y:S01]  /*4540*/  LDCU.64 UR4, c[0x4][0x18] ;  /* 0x01000300ff0477ac */ /* 0x000ea20008000a00 */
[----:B------:R-:W-:Y:S02]  /*4550*/  IMAD.MOV.U32 R6, RZ, RZ, R29 ;  /* 0x000000ffff067224 */ /* 0x000fe400078e001d */
[----:B------:R-:W-:Y:S02]  /*4560*/  IMAD.MOV.U32 R7, RZ, RZ, R31 ;  /* 0x000000ffff077224 */ /* 0x000fe400078e001f */
[----:B--2---:R-:W-:Y:S02]  /*4570*/  IMAD.U32 R4, RZ, RZ, UR4 ;  /* 0x00000004ff047e24 */ /* 0x004fe4000f8e00ff */
[----:B0-----:R-:W-:-:S07]  /*4580*/  IMAD.U32 R5, RZ, RZ, UR5 ;  /* 0x00000005ff057e24 */ /* 0x001fce000f8e00ff */
[----:B------:R-:W-:-:S07]  /*4590*/  LEPC R20, `(.L_x_14) ;  /* 0x000000001014794e */ /* 0x000fce0000000000 */
[----:B-1----:R-:W-:Y:S05]  /*45a0*/  CALL.ABS.NOINC R8 ;  /* 0x0000000008007343 */ /* 0x002fea0003c00000 */
.L_x_14:
[----:B------:R-:W-:Y:S01]  /*45b0*/  LOP3.LUT R50, R50, 0xff, RZ, 0xc0, !PT ;  /* 0x000000ff32327812 */ /* 0x000fe200078ec0ff */
[----:B------:R0:W1:Y:S01]  /*45c0*/  LDC.64 R8, c[0x4][R27] ;  /* 0x010000001b087b82 */ /* 0x0000620000000a00 */
[----:B------:R-:W2:Y:S01]  /*45d0*/  LDCU.64 UR4, c[0x4][0x18] ;  /* 0x01000300ff0477ac */ /* 0x000ea20008000a00 */
[----:B------:R-:W-:Y:S02]  /*45e0*/  IMAD.MOV.U32 R6, RZ, RZ, R29 ;  /* 0x000000ffff067224 */ /* 0x000fe400078e001d */
[----:B------:R0:W-:Y:S01]  /*45f0*/  STL [R1+0x8], R50 ;  /* 0x0000083201007387 */ /* 0x0001e20000100800 */
[----:B------:R-:W-:Y:S02]  /*4600*/  IMAD.MOV.U32 R7, RZ, RZ, R31 ;  /* 0x000000ffff077224 */ /* 0x000fe400078e001f */
[----:B--2---:R-:W-:Y:S02]  /*4610*/  IMAD.U32 R4, RZ, RZ, UR4 ;  /* 0x00000004ff047e24 */ /* 0x004fe4000f8e00ff */
[----:B0-----:R-:W-:-:S07]  /*4620*/  IMAD.U32 R5, RZ, RZ, UR5 ;  /* 0x00000005ff057e24 */ /* 0x001fce000f8e00ff */
[----:B------:R-:W-:-:S07]  /*4630*/  LEPC R20, `(.L_x_15) ;  /* 0x000000001014794e */ /* 0x000fce0000000000 */
[----:B-1----:R-:W-:Y:S05]  /*4640*/  CALL.ABS.NOINC R8 ;  /* 0x0000000008007343 */ /* 0x002fea0003c00000 */
.L_x_15:
        /* <DEDUP_REMOVED lines=10> */
.L_x_16:
        /* <DEDUP_REMOVED lines=10> */
.L_x_17:
        /* <DEDUP_REMOVED lines=9> */
.L_x_18:
        /* <DEDUP_REMOVED lines=10> */
.L_x_19:
        /* <DEDUP_REMOVED lines=10> */
.L_x_20:
        /* <DEDUP_REMOVED lines=10> */
.L_x_21:
        /* <DEDUP_REMOVED lines=9> */
.L_x_22:
        /* <DEDUP_REMOVED lines=10> */
.L_x_23:
        /* <DEDUP_REMOVED lines=10> */
.L_x_24:
        /* <DEDUP_REMOVED lines=10> */
.L_x_25:
        /* <DEDUP_REMOVED lines=9> */
.L_x_26:
        /* <DEDUP_REMOVED lines=10> */
.L_x_27:
        /* <DEDUP_REMOVED lines=10> */
.L_x_28:
        /* <DEDUP_REMOVED lines=10> */
.L_x_29:
        /* <DEDUP_REMOVED lines=9> */
.L_x_30:
        /* <DEDUP_REMOVED lines=10> */
.L_x_31:
        /* <DEDUP_REMOVED lines=10> */
.L_x_32:
        /* <DEDUP_REMOVED lines=10> */
.L_x_33:
        /* <DEDUP_REMOVED lines=9> */
.L_x_34:
        /* <DEDUP_REMOVED lines=10> */
.L_x_35:
        /* <DEDUP_REMOVED lines=10> */
.L_x_36:
        /* <DEDUP_REMOVED lines=10> */
.L_x_37:
        /* <DEDUP_REMOVED lines=9> */
.L_x_38:
        /* <DEDUP_REMOVED lines=10> */
.L_x_39:
        /* <DEDUP_REMOVED lines=10> */
.L_x_40:
        /* <DEDUP_REMOVED lines=10> */
.L_x_41:
        /* <DEDUP_REMOVED lines=9> */
.L_x_42:
        /* <DEDUP_REMOVED lines=10> */
.L_x_43:
        /* <DEDUP_REMOVED lines=10> */
.L_x_44:
        /* <DEDUP_REMOVED lines=10> */
.L_x_45:
[----:B------:R0:W1:Y:S01]  /*58a0*/  LDC.64 R2, c[0x4][R27] ;  /* 0x010000001b027b82 */ /* 0x0000620000000a00 */
[----:B------:R-:W2:Y:S01]  /*58b0*/  LDCU.64 UR4, c[0x4][0x28] ;  /* 0x01000500ff0477ac */ /* 0x000ea20008000a00 */
[----:B------:R-:W-:Y:S01]  /*58c0*/  CS2R R6, SRZ ;  /* 0x0000000000067805 */ /* 0x000fe2000001ff00 */
[----:B--2---:R-:W-:Y:S02]  /*58d0*/  IMAD.U32 R4, RZ, RZ, UR4 ;  /* 0x00000004ff047e24 */ /* 0x004fe4000f8e00ff */
[----:B0-----:R-:W-:-:S07]  /*58e0*/  IMAD.U32 R5, RZ, RZ, UR5 ;  /* 0x00000005ff057e24 */ /* 0x001fce000f8e00ff */
[----:B------:R-:W-:-:S07]  /*58f0*/  LEPC R20, `(.L_x_2) ;  /* 0x000000001014794e */ /* 0x000fce0000000000 */
[----:B-1----:R-:W-:Y:S05]  /*5900*/  CALL.ABS.NOINC R2 ;  /* 0x0000000002007343 */ /* 0x002fea0003c00000 */
.L_x_2:
[----:B------:R-:W1:Y:S01]  /*5910*/  LDC R0, c[0x0][0x3a0] ;  /* 0x0000e800ff007b82 */ /* 0x000e620000000800 */
[----:B------:R-:W-:Y:S07]  /*5920*/  WARPSYNC.ALL ;  /* 0x0000000000007948 */ /* 0x000fee0003800000 */
[----:B------:R-:W-:Y:S01]  /*5930*/  BAR.SYNC.DEFER_BLOCKING 0x0 ;  /* 0x0000000000007b1d */ /* 0x000fe20000010000 */
[----:B-1----:R-:W-:-:S13]  /*5940*/  ISETP.GE.AND P0, PT, R0, 0x1, PT ;  /* 0x000000010000780c */ /* 0x002fda0003f06270 */
[----:B------:R-:W-:Y:S05]  /*5950*/  @!P0 EXIT ;  /* 0x000000000000894d */ /* 0x000fea0003800000 */
[----:B------:R-:W1:Y:S01]  /*5960*/  LDCU UR36, c[0x0][0x360] ;  /* 0x00006c00ff2477ac */ /* 0x000e620008000800 */
[----:B------:R-:W-:Y:S01]  /*5970*/  IMAD.MOV.U32 R17, RZ, RZ, RZ ;  /* 0x000000ffff117224 */ /* 0x000fe200078e00ff */
[----:B------:R-:W1:Y:S01]  /*5980*/  LDCU UR4, c[0x0][0x370] ;  /* 0x00006e00ff0477ac */ /* 0x000e620008000800 */
[----:B------:R-:W2:Y:S01]  /*5990*/  LDC R0, c[0x0][0x360] ;  /* 0x0000d800ff007b82 */ /* 0x000ea20000000800 */
[----:B------:R-:W-:Y:S02]  /*59a0*/  UIADD3 UR39, UP0, UPT, UR37, 0x10, URZ ;  /* 0x0000001025277890 */ /* 0x000fe4000ff1e0ff */
[----:B------:R-:W-:Y:S01]  /*59b0*/  UIADD3 UR42, UP1, UPT, UR37, 0x8, URZ ;  /* 0x00000008252a7890 */ /* 0x000fe2000ff3e0ff */
[----:B------:R-:W3:Y:S01]  /*59c0*/  LDCU UR43, c[0x0][0x3a0] ;  /* 0x00007400ff2b77ac */ /* 0x000ee20008000800 */
[----:B------:R-:W4:Y:S01]  /*59d0*/  LDCU.64 UR40, c[0x0][0x3a8] ;  /* 0x00007500ff2877ac */ /* 0x000f220008000a00 */
[----:B------:R-:W-:Y:S02]  /*59e0*/  UIADD3.X UR44, UPT, UPT, URZ, UR38, URZ, UP0, !UPT ;  /* 0x00000026ff2c7290 */ /* 0x000fe400087fe4ff */
[----:B------:R-:W-:-:S02]  /*59f0*/  UIADD3.X UR45, UPT, UPT, URZ, UR38, URZ, UP1, !UPT ;  /* 0x00000026ff2d7290 */ /* 0x000fc40008ffe4ff */
[----:B-1----:R-:W-:Y:S01]  /*5a00*/  UIMAD UR36, UR36, UR4, URZ ;  /* 0x00000004242472a4 */ /* 0x002fe2000f8e02ff */
[----:B--2---:R-:W-:-:S05]  /*5a10*/  IMAD R0, R0, UR46, RZ ;  /* 0x0000002e00007c24 */ /* 0x004fca000f8e02ff */
[----:B0-----:R-:W-:-:S05]  /*5a20*/  IADD3 R47, P0, PT, R0, R47, RZ ;  /* 0x0000002f002f7210 */ /* 0x001fca0007f1e0ff */
[----:B---34-:R-:W-:-:S08]  /*5a30*/  IMAD.X R26, RZ, RZ, RZ, P0 ;  /* 0x000000ffff1a7224 */ /* 0x018fd000000e06ff */
.L_x_48:
[C---:B------:R-:W-:Y:S02]  /*5a40*/  IMAD R0, R17.reuse, UR36, RZ ;  /* 0x0000002411007c24 */ /* 0x040fe4000f8e02ff */
[----:B------:R-:W-:-:S03]  /*5a50*/  VIADD R4, R17, 0x1 ;  /* 0x0000000111047836 */ /* 0x000fc60000000000 */
[----:B------:R-:W-:-:S04]  /*5a60*/  IADD3 R9, P1, P2, R0, UR40, R47 ;  /* 0x0000002800097c10 */ /* 0x000fc8000fa3e02f */
[----:B------:R-:W-:Y:S02]  /*5a70*/  ISETP.GT.U32.AND P0, PT, R9, 0x398ed03f, PT ;  /* 0x398ed03f0900780c */ /* 0x000fe40003f04070 */
[----:B------:R-:W-:Y:S02]  /*5a80*/  IADD3.X R6, PT, PT, RZ, UR41, R26, P1, P2 ;  /* 0x00000029ff067c10 */ /* 0x000fe40008fe441a */
[----:B------:R-:W-:Y:S02]  /*5a90*/  ISETP.NE.AND P1, PT, R4, UR43, PT ;  /* 0x0000002b04007c0c */ /* 0x000fe4000bf25270 */
[----:B------:R-:W-:Y:S02]  /*5aa0*/  ISETP.GT.U32.AND.EX P0, PT, R6, 0xd, PT, P0 ;  /* 0x0000000d0600780c */ /* 0x000fe40003f04100 */
[----:B------:R-:W-:-:S11]  /*5ab0*/  P2R R25, PR, RZ, 0x2 ;  /* 0x00000002ff197803 */ /* 0x000fd60000000000 */
[----:B------:R-:W-:Y:S05]  /*5ac0*/  @P0 EXIT ;  /* 0x000000000000094d */ /* 0x000fea0003800000 */
[----:B------:R-:W0:Y:S01]  /*5ad0*/  S2R R3, SR_CgaCtaId ;  /* 0x0000000000037919 */ /* 0x000e220000008800 */
[----:B------:R-:W-:Y:S01]  /*5ae0*/  MOV R0, 0x400 ;  /* 0x0000040000007802 */ /* 0x000fe20000000f00 */
[----:B------:R-:W-:Y:S01]  /*5af0*/  IMAD.MOV.U32 R13, RZ, RZ, -0x64fa9774 ;  /* 0x9b05688cff0d7424 */ /* 0x000fe200078e00ff */
[C-C-:B------:R-:W-:Y:S01]  /*5b00*/  SHF.R.U64 R2, R9.reuse, 0xc, R6.reuse ;  /* 0x0000000c09027819 */ /* 0x140fe20000001206 */
[----:B------:R-:W-:Y:S01]  /*5b10*/  IMAD.MOV.U32 R17, RZ, RZ, 0x6a09e667 ;  /* 0x6a09e667ff117424 */ /* 0x000fe200078e00ff */
[C---:B------:R-:W-:Y:S01]  /*5b20*/  SHF.R.U64 R8, R9.reuse, 0x18, R6 ;  /* 0x0000001809087819 */ /* 0x040fe20000001206 */
[----:B------:R-:W-:Y:S01]  /*5b30*/  IMAD.MOV.U32 R20, RZ, RZ, 0x3c6ef372 ;  /* 0x3c6ef372ff147424 */ /* 0x000fe200078e00ff */
[----:B------:R-:W-:Y:S01]  /*5b40*/  LOP3.LUT R2, R2, 0x3f, RZ, 0xc0, !PT ;  /* 0x0000003f02027812 */ /* 0x000fe200078ec0ff */
[----:B------:R-:W-:Y:S01]  /*5b50*/  IMAD.MOV.U32 R23, RZ, RZ, -0x4498517b ;  /* 0xbb67ae85ff177424 */ /* 0x000fe200078e00ff */
[----:B------:R-:W-:Y:S01]  /*5b60*/  LOP3.LUT R5, R9, 0xffff, RZ, 0xc0, !PT ;  /* 0x0000ffff09057812 */ /* 0x000fe200078ec0ff */
[----:B------:R-:W-:Y:S01]  /*5b70*/  BSSY.RECONVERGENT B6, `(.L_x_46) ;  /* 0x000056d000067945 */ /* 0x000fe20003800200 */
[----:B------:R-:W-:Y:S01]  /*5b80*/  LOP3.LUT R8, R8, 0x3f, RZ, 0xc0, !PT ;  /* 0x0000003f08087812 */ /* 0x000fe200078ec0ff */
[----:B------:R-:W-:Y:S01]  /*5b90*/  VIADD R2, R2, 0x41 ;  /* 0x0000004102027836 */ /* 0x000fe20000000000 */
[----:B------:R-:W-:-:S02]  /*5ba0*/  SHF.R.U32.HI R5, RZ, 0x6, R5 ;  /* 0x00000006ff057819 */ /* 0x000fc40000011605 */
[----:B------:R-:W-:Y:S02]  /*5bb0*/  LOP3.LUT R20, R17, 0xbb67ae85, R20, 0xe8, !PT ;  /* 0xbb67ae8511147812 */ /* 0x000fe400078ee814 */
[----:B------:R-:W-:-:S05]  /*5bc0*/  LOP3.LUT R5, R5, 0x3f, RZ, 0xc0, !PT ;  /* 0x0000003f05057812 */ /* 0x000fca00078ec0ff */
[----:B------:R-:W-:Y:S01]  /*5bd0*/  VIADD R5, R5, 0x41 ;  /* 0x0000004105057836 */ /* 0x000fe20000000000 */
[----:B0-----:R-:W-:Y:S02]  /*5be0*/  LEA R0, R3, R0, 0x18 ;  /* 0x0000000003007211 */ /* 0x001fe400078ec0ff */
[C-C-:B------:R-:W-:Y:S02]  /*5bf0*/  SHF.R.U64 R3, R9.reuse, 0x12, R6.reuse ;  /* 0x0000001209037819 */ /* 0x140fe40000001206 */
[----:B------:R-:W-:Y:S01]  /*5c00*/  SHF.R.U64 R6, R9, 0x1e, R6 ;  /* 0x0000001e09067819 */ /* 0x000fe20000001206 */
[----:B------:R-:W0:Y:S01]  /*5c10*/  LDS.64 R10, [R0+0x20] ;  /* 0x00002000000a7984 */ /* 0x000e220000000a00 */
[----:B------:R-:W-:-:S03]  /*5c20*/  LOP3.LUT R3, R3, 0x3f, RZ, 0xc0, !PT ;  /* 0x0000003f03037812 */ /* 0x000fc600078ec0ff */
[----:B------:R-:W-:Y:S02]  /*5c30*/  VIADD R6, R6, 0x41 ;  /* 0x0000004106067836 */ /* 0x000fe40000000000 */
[----:B------:R-:W-:-:S05]  /*5c40*/  VIADD R3, R3, 0x41 ;  /* 0x0000004103037836 */ /* 0x000fca0000000000 */
[----:B------:R-:W-:Y:S01]  /*5c50*/  PRMT R7, R2, 0x3340, R3 ;  /* 0x0000334002077816 */ /* 0x000fe20000000003 */
[----:B------:R-:W-:Y:S01]  /*5c60*/  VIADD R3, R8, 0x41 ;  /* 0x0000004108037836 */ /* 0x000fe20000000000 */
[----:B------:R-:W-:-:S03]  /*5c70*/  LOP3.LUT R2, R9, 0x3f, RZ, 0xc0, !PT ;  /* 0x0000003f09027812 */ /* 0x000fc600078ec0ff */
[----:B------:R-:W-:Y:S02]  /*5c80*/  IMAD R8, R6, 0x100, R3 ;  /* 0x0000010006087824 */ /* 0x000fe400078e0203 */
[----:B------:R-:W-:-:S03]  /*5c90*/  VIADD R2, R2, 0x41 ;  /* 0x0000004102027836 */ /* 0x000fc60000000000 */
[----:B------:R-:W-:Y:S02]  /*5ca0*/  LOP3.LUT R9, R8, 0xffff, RZ, 0xc0, !PT ;  /* 0x0000ffff08097812 */ /* 0x000fe400078ec0ff */
[----:B------:R-:W-:Y:S02]  /*5cb0*/  PRMT R2, R2, 0x3340, R5 ;  /* 0x0000334002027816 */ /* 0x000fe40000000005 */
[----:B------:R-:W-:Y:S02]  /*5cc0*/  SHF.R.U32.HI R8, RZ, 0x8, R9 ;  /* 0x00000008ff087819 */ /* 0x000fe40000011609 */
[----:B------:R-:W-:Y:S01]  /*5cd0*/  PRMT R5, R2, 0x5410, R7 ;  /* 0x0000541002057816 */ /* 0x000fe20000000007 */
[----:B------:R-:W-:Y:S02]  /*5ce0*/  IMAD.SHL.U32 R2, R9, 0x1000000, RZ ;  /* 0x0100000009027824 */ /* 0x000fe400078e00ff */
[----:B------:R-:W-:-:S05]  /*5cf0*/  IMAD.U32 R7, R8, 0x10000, RZ ;  /* 0x0001000008077824 */ /* 0x000fca00078e00ff */
[----:B------:R-:W-:Y:S02]  /*5d00*/  LOP3.LUT R2, R7, R2, RZ, 0xfc, !PT ;  /* 0x0000000207027212 */ /* 0x000fe400078efcff */
[----:B0-----:R-:W-:Y:S01]  /*5d10*/  R2UR UR4, R10 ;  /* 0x000000000a0472ca */ /* 0x001fe200000e0000 */
[----:B------:R-:W-:Y:S01]  /*5d20*/  IMAD.MOV.U32 R10, RZ, RZ, 0x510e527f ;  /* 0x510e527fff0a7424 */ /* 0x000fe200078e00ff */
[----:B------:R-:W-:Y:S01]  /*5d30*/  R2UR UR5, R11 ;  /* 0x000000000b0572ca */ /* 0x000fe200000e0000 */
[----:B------:R-:W-:-:S05]  /*5d40*/  IMAD.MOV.U32 R11, RZ, RZ, 0x1f83d9ab ;  /* 0x1f83d9abff0b7424 */ /* 0x000fca00078e00ff */
[----:B------:R-:W-:Y:S02]  /*5d50*/  LOP3.LUT R10, R10, 0x9b05688c, R11, 0xca, !PT ;  /* 0x9b05688c0a0a7812 */ /* 0x000fe400078eca0b */
[----:B------:R-:W-:-:S03]  /*5d60*/  PRMT R11, R5, 0x123, RZ ;  /* 0x00000123050b7816 */ /* 0x000fc600000000ff */
[----:B------:R-:W-:Y:S01]  /*5d70*/  USHF.L.U32 UR7, UR4, 0x8, URZ ;  /* 0x0000000804077899 */ /* 0x000fe200080006ff */
[----:B------:R-:W-:Y:S01]  /*5d80*/  IADD3 R7, PT, PT, R11, 0x3587272b, R10 ;  /* 0x3587272b0b077810 */ /* 0x000fe20007ffe00a */
[----:B------:R-:W-:Y:S02]  /*5d90*/  USHF.R.U32.HI UR6, URZ, 0x8, UR4 ;  /* 0x00000008ff067899 */ /* 0x000fe40008011604 */
[----:B------:R-:W-:Y:S02]  /*5da0*/  USHF.R.U64 UR4, UR4, 0x18, UR5 ;  /* 0x0000001804047899 */ /* 0x000fe40008001205 */
[----:B------:R-:W-:Y:S02]  /*5db0*/  IMAD.U32 R9, RZ, RZ, UR7 ;  /* 0x00000007ff097e24 */ /* 0x000fe4000f8e00ff */
[----:B------:R-:W-:Y:S02]  /*5dc0*/  VIADD R14, R7, 0x43baf1eb ;  /* 0x43baf1eb070e7836 */ /* 0x000fe40000000000 */
[----:B------:R-:W-:Y:S01]  /*5dd0*/  IMAD.U32 R15, RZ, RZ, UR6 ;  /* 0x00000006ff0f7e24 */ /* 0x000fe2000f8e00ff */
[----:B------:R-:W-:Y:S01]  /*5de0*/  LOP3.LUT R2, R2, 0xff00, R9, 0xf8, !PT ;  /* 0x0000ff0002027812 */ /* 0x000fe200078ef809 */
[----:B------:R-:W-:Y:S01]  /*5df0*/  ULOP3.LUT UR6, UR6, 0xff0000, URZ, 0xc0, !UPT ;  /* 0x00ff000006067892 */ /* 0x000fe2000f8ec0ff */
[----:B------:R-:W-:-:S02]  /*5e00*/  SHF.R.W.U32 R8, R14, 0x6, R14 ;  /* 0x000000060e087819 */ /* 0x000fc40000001e0e */
[C-C-:B------:R-:W-:Y:S01]  /*5e10*/  SHF.R.W.U32 R9, R14.reuse, 0xb, R14.reuse ;  /* 0x0000000b0e097819 */ /* 0x140fe20000001e0e */
[----:B------:R-:W-:Y:S01]  /*5e20*/  ULOP3.LUT UR6, UR6, 0xff000000, UR7, 0xf8, !UPT ;  /* 0xff00000006067892 */ /* 0x000fe2000f8ef807 */
[----:B------:R-:W-:Y:S01]  /*5e30*/  SHF.R.W.U32 R12, R14, 0x19, R14 ;  /* 0x000000190e0c7819 */ /* 0x000fe20000001e0e */
[----:B------:R-:W-:Y:S01]  /*5e40*/  USHF.R.U32.HI UR7, URZ, 0x8, UR5 ;  /* 0x00000008ff077899 */ /* 0x000fe20008011605 */
[----:B------:R-:W-:Y:S01]  /*5e50*/  LOP3.LUT R10, R2, 0xff, R15, 0xf8, !PT ;  /* 0x000000ff020a7812 */ /* 0x000fe200078ef80f */
[----:B------:R-:W-:Y:S01]  /*5e60*/  ULOP3.LUT UR6, UR6, 0xff00, UR4, 0xf8, !UPT ;  /* 0x0000ff0006067892 */ /* 0x000fe2000f8ef804 */
[----:B------:R-:W-:Y:S01]  /*5e70*/  LOP3.LUT R2, R14, 0x510e527f, R13, 0xca, !PT ;  /* 0x510e527f0e027812 */ /* 0x000fe200078eca0d */
[----:B------:R-:W-:Y:S01]  /*5e80*/  USHF.R.U32.HI UR5, URZ, 0x10, UR5 ;  /* 0x00000010ff057899 */ /* 0x000fe20008011605 */
[----:B------:R-:W-:Y:S01]  /*5e90*/  LOP3.LUT R9, R12, R8, R9, 0x96, !PT ;  /* 0x000000080c097212 */ /* 0x000fe200078e9609 */
[----:B------:R-:W-:Y:S02]  /*5ea0*/  ULOP3.LUT UR6, UR6, 0xff, UR7, 0xf8, !UPT ;  /* 0x000000ff06067892 */ /* 0x000fe4000f8ef807 */
[----:B------:R-:W-:Y:S01]  /*5eb0*/  ULOP3.LUT UR4, UR7, 0xff0000, URZ, 0xc0, !UPT ;  /* 0x00ff000007047892 */ /* 0x000fe2000f8ec0ff */
[----:B------:R-:W-:Y:S01]  /*5ec0*/  IADD3 R18, PT, PT, R10, R9, R2 ;  /* 0x000000090a127210 */ /* 0x000fe20007ffe002 */
[----:B------:R-:W-:-:S02]  /*5ed0*/  USHF.R.W.U32 UR7, UR6, 0x12, UR6 ;  /* 0x0000001206077899 */ /* 0x000fc40008001e06 */
[----:B------:R-:W-:Y:S02]  /*5ee0*/  ULEA UR4, UR5, UR4, 0x18 ;  /* 0x0000000405047291 */ /* 0x000fe4000f8ec0ff */
[----:B------:R-:W-:Y:S01]  /*5ef0*/  VIADD R19, R18, 0xcd2a11ae ;  /* 0xcd2a11ae12137836 */ /* 0x000fe20000000000 */
[----:B------:R-:W-:Y:S02]  /*5f00*/  USHF.R.W.U32 UR5, UR6, 0x7, UR6 ;  /* 0x0000000706057899 */ /* 0x000fe40008001e06 */
[----:B------:R-:W-:Y:S02]  /*5f10*/  UIADD3 UR4, UPT, UPT, UR4, 0x8000, URZ ;  /* 0x0000800004047890 */ /* 0x000fe4000fffe0ff */
[C-C-:B------:R-:W-:Y:S01]  /*5f20*/  SHF.R.W.U32 R2, R19.reuse, 0x6, R19.reuse ;  /* 0x0000000613027819 */ /* 0x140fe20000001e13 */
[----:B------:R-:W-:Y:S01]  /*5f30*/  USHF.R.U32.HI UR8, URZ, 0x3, UR6 ;  /* 0x00000003ff087899 */ /* 0x000fe20008011606 */
[C-C-:B------:R-:W-:Y:S02]  /*5f40*/  SHF.R.W.U32 R9, R19.reuse, 0xb, R19.reuse ;  /* 0x0000000b13097819 */ /* 0x140fe40000001e13 */
[C---:B------:R-:W-:Y:S01]  /*5f50*/  SHF.R.W.U32 R8, R19.reuse, 0x19, R19 ;  /* 0x0000001913087819 */ /* 0x040fe20000001e13 */
[----:B------:R-:W-:Y:S01]  /*5f60*/  ULOP3.LUT UR5, UR7, UR8, UR5, 0x96, !UPT ;  /* 0x0000000807057292 */ /* 0x000fe2000f8e9605 */
[----:B------:R-:W-:Y:S01]  /*5f70*/  LOP3.LUT R13, R19, 0x510e527f, R14, 0xac, !PT ;  /* 0x510e527f130d7812 */ /* 0x000fe200078eac0e */
[----:B------:R-:W-:Y:S01]  /*5f80*/  USHF.R.W.U32 UR7, UR4, 0x12, UR4 ;  /* 0x0000001204077899 */ /* 0x000fe20008001e04 */
[----:B------:R-:W-:Y:S01]  /*5f90*/  LOP3.LUT R2, R8, R2, R9, 0x96, !PT ;  /* 0x0000000208027212 */ /* 0x000fe200078e9609 */
[----:B------:R-:W-:-:S03]  /*5fa0*/  USHF.R.U32.HI UR8, URZ, 0x3, UR4 ;  /* 0x00000003ff087899 */ /* 0x000fc60008011604 */
[----:B------:R-:W-:-:S05]  /*5fb0*/  IADD3 R12, PT, PT, R2, UR6, R13 ;  /* 0x00000006020c7c10 */ /* 0x000fca000fffe00d */
[----:B------:R-:W-:-:S05]  /*5fc0*/  VIADD R13, R12, 0xc2e12e0 ;  /* 0x0c2e12e00c0d7836 */ /* 0x000fca0000000000 */
[C-C-:B------:R-:W-:Y:S02]  /*5fd0*/  SHF.R.W.U32 R2, R13.reuse, 0x6, R13.reuse ;  /* 0x000000060d027819 */ /* 0x140fe40000001e0d */
[C-C-:B------:R-:W-:Y:S02]  /*5fe0*/  SHF.R.W.U32 R9, R13.reuse, 0xb, R13.reuse ;  /* 0x0000000b0d097819 */ /* 0x140fe40000001e0d */
[C---:B------:R-:W-:Y:S02]  /*5ff0*/  SHF.R.W.U32 R8, R13.reuse, 0x19, R13 ;  /* 0x000000190d087819 */ /* 0x040fe40000001e0d */
[----:B------:R-:W-:Y:S02]  /*6000*/  LOP3.LUT R15, R13, R19, R14, 0xca, !PT ;  /* 0x000000130d0f7212 */ /* 0x000fe400078eca0e */
[----:B------:R-:W-:-:S04]  /*6010*/  LOP3.LUT R8, R8, R2, R9, 0x96, !PT ;  /* 0x0000000208087212 */ /* 0x000fc800078e9609 */
[----:B------:R-:W-:-:S05]  /*6020*/  IADD3 R8, PT, PT, R8, UR4, R15 ;  /* 0x0000000408087c10 */ /* 0x000fca000fffe00f */
[----:B------:R-:W-:-:S05]  /*6030*/  VIADD R2, R8, 0xa4ce148b ;  /* 0xa4ce148b08027836 */ /* 0x000fca0000000000 */
[C-C-:B------:R-:W-:Y:S02]  /*6040*/  SHF.R.W.U32 R9, R2.reuse, 0x6, R2.reuse ;  /* 0x0000000602097819 */ /* 0x140fe40000001e02 */
[C-C-:B------:R-:W-:Y:S02]  /*6050*/  SHF.R.W.U32 R16, R2.reuse, 0xb, R2.reuse ;  /* 0x0000000b02107819 */ /* 0x140fe40000001e02 */
[C---:B------:R-:W-:Y:S02]  /*6060*/  SHF.R.W.U32 R15, R2.reuse, 0x19, R2 ;  /* 0x00000019020f7819 */ /* 0x040fe40000001e02 */
[----:B------:R-:W-:Y:S02]  /*6070*/  LOP3.LUT R17, R2, R13, R19, 0xca, !PT ;  /* 0x0000000d02117212 */ /* 0x000fe400078eca13 */
[----:B------:R-:W-:Y:S02]  /*6080*/  LOP3.LUT R9, R15, R9, R16, 0x96, !PT ;  /* 0x000000090f097212 */ /* 0x000fe400078e9610 */
[----:B------:R-:W-:-:S02]  /*6090*/  IADD3 R16, PT, PT, R7, -0x31df4b82, R20 ;  /* 0xce20b47e07107810 */ /* 0x000fc40007ffe014 */
        /* <DEDUP_REMOVED lines=36> */
[C---:B------:R-:W-:Y:S02]  /*62e0*/  SHF.R.W.U32 R21, R18.reuse, 0x16, R18 ;  /* 0x0000001612157819 */ /* 0x040fe40000001e12 */
[----:B------:R-:W-:Y:S02]  /*62f0*/  LOP3.LUT R16, R18, R17, R16, 0xe8, !PT ;  /* 0x0000001112107212 */ /* 0x000fe400078ee810 */
[----:B------:R-:W-:Y:S02]  /*6300*/  LOP3.LUT R19, R21, R19, R20, 0x96, !PT ;  /* 0x0000001315137212 */ /* 0x000fe400078e9614 */
[----:B------:R-:W-:-:S02]  /*6310*/  SHF.R.W.U32 R20, R13, 0x6, R13 ;  /* 0x000000060d147819 */ /* 0x000fc40000001e0d */
[C-C-:B------:R-:W-:Y:S02]  /*6320*/  SHF.R.W.U32 R21, R13.reuse, 0xb, R13.reuse ;  /* 0x0000000b0d157819 */ /* 0x140fe40000001e0d */
[C---:B------:R-:W-:Y:S02]  /*6330*/  SHF.R.W.U32 R22, R13.reuse, 0x19, R13 ;  /* 0x000000190d167819 */ /* 0x040fe40000001e0d */
[----:B------:R-:W-:Y:S02]  /*6340*/  IADD3 R16, PT, PT, R8, R16, R19 ;  /* 0x0000001008107210 */ /* 0x000fe40007ffe013 */
[----:B------:R-:W-:Y:S02]  /*6350*/  LOP3.LUT R8, R13, R14, R7, 0xca, !PT ;  /* 0x0000000e0d087212 */ /* 0x000fe400078eca07 */
[----:B------:R-:W-:Y:S01]  /*6360*/  LOP3.LUT R21, R22, R20, R21, 0x96, !PT ;  /* 0x0000001416157212 */ /* 0x000fe200078e9615 */
[----:B------:R-:W-:-:S03]  /*6370*/  VIADD R19, R16, 0x3ac42e24 ;  /* 0x3ac42e2410137836 */ /* 0x000fc60000000000 */
[----:B------:R-:W-:Y:S02]  /*6380*/  IADD3 R8, PT, PT, R8, R21, R2 ;  /* 0x0000001508087210 */ /* 0x000fe40007ffe002 */
[C-C-:B------:R-:W-:Y:S02]  /*6390*/  SHF.R.W.U32 R2, R19.reuse, 0x2, R19.reuse ;  /* 0x0000000213027819 */ /* 0x140fe40000001e13 */
[C-C-:B------:R-:W-:Y:S01]  /*63a0*/  SHF.R.W.U32 R21, R19.reuse, 0xd, R19.reuse ;  /* 0x0000000d13157819 */ /* 0x140fe20000001e13 */
[----:B------:R-:W-:Y:S01]  /*63b0*/  VIADD R8, R8, 0xab1c5ed5 ;  /* 0xab1c5ed508087836 */ /* 0x000fe20000000000 */
[C---:B------:R-:W-:Y:S02]  /*63c0*/  SHF.R.W.U32 R16, R19.reuse, 0x16, R19 ;  /* 0x0000001613107819 */ /* 0x040fe40000001e13 */
[C---:B------:R-:W-:Y:S02]  /*63d0*/  LOP3.LUT R17, R19.reuse, R18, R17, 0xe8, !PT ;  /* 0x0000001213117212 */ /* 0x040fe400078ee811 */
        /* <DEDUP_REMOVED lines=10> */
[C---:B------:R-:W-:Y:S02]  /*6480*/  SHF.R.W.U32 R17, R16.reuse, 0x16, R16 ;  /* 0x0000001610117819 */ /* 0x040fe40000001e10 */
        /* <DEDUP_REMOVED lines=17> */
[----:B------:R-:W-:-:S02]  /*65a0*/  IADD3 R20, PT, PT, R20, R21, R14 ;  /* 0x0000001514147210 */ /* 0x000fc40007ffe00e */
        /* <DEDUP_REMOVED lines=47> */
[--C-:B------:R-:W-:Y:S02]  /*68a0*/  SHF.R.W.U32 R14, R2, 0x2, R2.reuse ;  /* 0x00000002020e7819 */ /* 0x100fe40000001e02 */
        /* <DEDUP_REMOVED lines=19> */
[----:B------:R-:W-:-:S02]  /*69e0*/  LOP3.LUT R20, R15, R7, R14, 0x96, !PT ;  /* 0x000000070f147212 */ /* 0x000fc400078e960e */
[C---:B------:R-:W-:Y:S01]  /*69f0*/  SHF.R.W.U32 R7, R10.reuse, 0x7, R10 ;  /* 0x000000070a077819 */ /* 0x040fe20000001e0a */
[----:B------:R-:W-:Y:S01]  /*6a00*/  IMAD.IADD R12, R13, 0x1, R22 ;  /* 0x000000010d0c7824 */ /* 0x000fe200078e0216 */
[--C-:B------:R-:W-:Y:S02]  /*6a10*/  SHF.R.W.U32 R14, R10, 0x12, R10.reuse ;  /* 0x000000120a0e7819 */ /* 0x100fe40000001e0a */
[----:B------:R-:W-:Y:S02]  /*6a20*/  SHF.R.U32.HI R15, RZ, 0x3, R10 ;  /* 0x00000003ff0f7819 */ /* 0x000fe4000001160a */
[----:B------:R-:W-:Y:S02]  /*6a30*/  IADD3 R20, PT, PT, R18, R19, R20 ;  /* 0x0000001312147210 */ /* 0x000fe40007ffe014 */
[C-C-:B------:R-:W-:Y:S02]  /*6a40*/  SHF.R.W.U32 R16, R12.reuse, 0x6, R12.reuse ;  /* 0x000000060c107819 */ /* 0x140fe40000001e0c */
[----:B------:R-:W-:-:S02]  /*6a50*/  SHF.R.W.U32 R19, R12, 0xb, R12 ;  /* 0x0000000b0c137819 */ /* 0x000fc40000001e0c */
[----:B------:R-:W-:Y:S02]  /*6a60*/  SHF.R.W.U32 R18, R12, 0x19, R12 ;  /* 0x000000190c127819 */ /* 0x000fe40000001e0c */
[----:B------:R-:W-:Y:S01]  /*6a70*/  LOP3.LUT R14, R14, R15, R7, 0x96, !PT ;  /* 0x0000000f0e0e7212 */ /* 0x000fe200078e9607 */
[----:B------:R-:W-:Y:S01]  /*6a80*/  IMAD.U32 R15, RZ, RZ, UR5 ;  /* 0x00000005ff0f7e24 */ /* 0x000fe2000f8e00ff */
[----:B------:R-:W-:Y:S01]  /*6a90*/  LOP3.LUT R19, R18, R16, R19, 0x96, !PT ;  /* 0x0000001012137212 */ /* 0x000fe200078e9613 */
[----:B------:R-:W-:Y:S01]  /*6aa0*/  USHF.R.W.U32 UR5, UR4, 0x7, UR4 ;  /* 0x0000000704057899 */ /* 0x000fe20008001e04 */
[----:B------:R-:W-:Y:S01]  /*6ab0*/  LOP3.LUT R18, R12, R17, R9, 0xca, !PT ;  /* 0x000000110c127212 */ /* 0x000fe200078eca09 */
[----:B------:R-:W-:Y:S01]  /*6ac0*/  IMAD.IADD R11, R11, 0x1, R14 ;  /* 0x000000010b0b7824 */ /* 0x000fe200078e020e */
[C-C-:B------:R-:W-:Y:S01]  /*6ad0*/  SHF.R.W.U32 R7, R20.reuse, 0x2, R20.reuse ;  /* 0x0000000214077819 */ /* 0x140fe20000001e14 */
[----:B------:R-:W-:Y:S01]  /*6ae0*/  ULOP3.LUT UR5, UR7, UR8, UR5, 0x96, !UPT ;  /* 0x0000000807057292 */ /* 0x000fe2000f8e9605 */
[----:B------:R-:W-:-:S02]  /*6af0*/  SHF.R.W.U32 R14, R20, 0xd, R20 ;  /* 0x0000000d140e7819 */ /* 0x000fc40000001e14 */
[----:B------:R-:W-:Y:S02]  /*6b00*/  SHF.R.W.U32 R13, R20, 0x16, R20 ;  /* 0x00000016140d7819 */ /* 0x000fe40000001e14 */
[----:B------:R-:W-:Y:S02]  /*6b10*/  IADD3 R18, PT, PT, R18, R19, R8 ;  /* 0x0000001312127210 */ /* 0x000fe40007ffe008 */
[----:B------:R-:W-:Y:S02]  /*6b20*/  IADD3 R10, PT, PT, R10, 0x360000, R15 ;  /* 0x003600000a0a7810 */ /* 0x000fe40007ffe00f */
[----:B------:R-:W-:Y:S01]  /*6b30*/  LOP3.LUT R15, R13, R7, R14, 0x96, !PT ;  /* 0x000000070d0f7212 */ /* 0x000fe200078e960e */
[----:B------:R-:W-:Y:S01]  /*6b40*/  VIADD R27, R18, 0x9bdc06a7 ;  /* 0x9bdc06a7121b7836 */ /* 0x000fe20000000000 */
[C-C-:B------:R-:W-:Y:S02]  /*6b50*/  SHF.R.W.U32 R7, R11.reuse, 0x11, R11.reuse ;  /* 0x000000110b077819 */ /* 0x140fe40000001e0b */
[----:B------:R-:W-:-:S02]  /*6b60*/  SHF.R.W.U32 R14, R11, 0x13, R11 ;  /* 0x000000130b0e7819 */ /* 0x000fc40000001e0b */
[----:B------:R-:W-:Y:S02]  /*6b70*/  SHF.R.U32.HI R13, RZ, 0xa, R11 ;  /* 0x0000000aff0d7819 */ /* 0x000fe4000001160b */
[----:B------:R-:W-:Y:S02]  /*6b80*/  LOP3.LUT R16, R20, R29, R2, 0xe8, !PT ;  /* 0x0000001d14107212 */ /* 0x000fe400078ee802 */
[----:B------:R-:W-:Y:S01]  /*6b90*/  LOP3.LUT R7, R14, R13, R7, 0x96, !PT ;  /* 0x0000000d0e077212 */ /* 0x000fe200078e9607 */
[----:B------:R-:W-:Y:S01]  /*6ba0*/  IMAD.IADD R13, R2, 0x1, R27 ;  /* 0x00000001020d7824 */ /* 0x000fe200078e021b */
[----:B------:R-:W-:Y:S02]  /*6bb0*/  IADD3 R15, PT, PT, R22, R16, R15 ;  /* 0x00000010160f7210 */ /* 0x000fe40007ffe00f */
[C-C-:B------:R-:W-:Y:S02]  /*6bc0*/  SHF.R.W.U32 R8, R10.reuse, 0x11, R10.reuse ;  /* 0x000000110a087819 */ /* 0x140fe40000001e0a */
[----:B------:R-:W-:-:S02]  /*6bd0*/  SHF.R.W.U32 R19, R10, 0x13, R10 ;  /* 0x000000130a137819 */ /* 0x000fc40000001e0a */
[----:B------:R-:W-:Y:S02]  /*6be0*/  SHF.R.U32.HI R14, RZ, 0xa, R10 ;  /* 0x0000000aff0e7819 */ /* 0x000fe4000001160a */
[C-C-:B------:R-:W-:Y:S02]  /*6bf0*/  SHF.R.W.U32 R22, R13.reuse, 0x6, R13.reuse ;  /* 0x000000060d167819 */ /* 0x140fe40000001e0d */
[C-C-:B------:R-:W-:Y:S02]  /*6c00*/  SHF.R.W.U32 R31, R13.reuse, 0xb, R13.reuse ;  /* 0x0000000b0d1f7819 */ /* 0x140fe40000001e0d */
[----:B------:R-:W-:Y:S02]  /*6c10*/  SHF.R.W.U32 R24, R13, 0x19, R13 ;  /* 0x000000190d187819 */ /* 0x000fe40000001e0d */
[----:B------:R-:W-:Y:S02]  /*6c20*/  LOP3.LUT R19, R19, R14, R8, 0x96, !PT ;  /* 0x0000000e13137212 */ /* 0x000fe400078e9608 */
[----:B------:R-:W-:-:S02]  /*6c30*/  LOP3.LUT R24, R24, R22, R31, 0x96, !PT ;  /* 0x0000001618187212 */ /* 0x000fc400078e961f */
[----:B------:R-:W-:Y:S02]  /*6c40*/  LOP3.LUT R8, R13, R12, R17, 0xca, !PT ;  /* 0x0000000c0d087212 */ /* 0x000fe400078eca11 */
[C---:B------:R-:W-:Y:S02]  /*6c50*/  SHF.R.W.U32 R2, R15.reuse, 0x2, R15 ;  /* 0x000000020f027819 */ /* 0x040fe40000001e0f */
[----:B------:R-:W-:Y:S02]  /*6c60*/  IADD3 R24, PT, PT, R8, R24, R9 ;  /* 0x0000001808187210 */ /* 0x000fe40007ffe009 */
[C-C-:B------:R-:W-:Y:S02]  /*6c70*/  SHF.R.W.U32 R23, R15.reuse, 0xd, R15.reuse ;  /* 0x0000000d0f177819 */ /* 0x140fe40000001e0f */
[----:B------:R-:W-:Y:S01]  /*6c80*/  SHF.R.W.U32 R18, R15, 0x16, R15 ;  /* 0x000000160f127819 */ /* 0x000fe20000001e0f */
[----:B------:R-:W-:Y:S01]  /*6c90*/  VIADD R32, R24, 0xc19bf1e4 ;  /* 0xc19bf1e418207836 */ /* 0x000fe20000000000 */
[----:B------:R-:W-:-:S02]  /*6ca0*/  SHF.R.W.U32 R30, R11, 0x7, R11 ;  /* 0x000000070b1e7819 */ /* 0x000fc40000001e0b */
[----:B------:R-:W-:Y:S02]  /*6cb0*/  LOP3.LUT R14, R18, R2, R23, 0x96, !PT ;  /* 0x00000002120e7212 */ /* 0x000fe400078e9617 */
[----:B------:R-:W-:Y:S01]  /*6cc0*/  LOP3.LUT R23, R15, R20, R29, 0xe8, !PT ;  /* 0x000000140f177212 */ /* 0x000fe200078ee81d */
[----:B------:R-:W-:Y:S01]  /*6cd0*/  IMAD.IADD R29, R29, 0x1, R32 ;  /* 0x000000011d1d7824 */ /* 0x000fe200078e0220 */
[--C-:B------:R-:W-:Y:S02]  /*6ce0*/  SHF.R.W.U32 R21, R11, 0x12, R11.reuse ;  /* 0x000000120b157819 */ /* 0x100fe40000001e0b */
[----:B------:R-:W-:Y:S02]  /*6cf0*/  SHF.R.U32.HI R16, RZ, 0x3, R11 ;  /* 0x00000003ff107819 */ /* 0x000fe4000001160b */
[----:B------:R-:W-:Y:S02]  /*6d00*/  IADD3 R14, PT, PT, R27, R23, R14 ;  /* 0x000000171b0e7210 */ /* 0x000fe40007ffe00e */
[----:B------:R-:W-:Y:S01]  /*6d10*/  LOP3.LUT R30, R21, R16, R30, 0x96, !PT ;  /* 0x00000010151e7212 */ /* 0x000fe200078e961e */
[----:B------:R-:W-:Y:S01]  /*6d20*/  IMAD.U32 R16, RZ, RZ, UR5 ;  /* 0x00000005ff107e24 */ /* 0x000fe2000f8e00ff */
[----:B------:R-:W-:-:S02]  /*6d30*/  SHF.R.W.U32 R24, R29, 0x6, R29 ;  /* 0x000000061d187819 */ /* 0x000fc40000001e1d */
[C-C-:B------:R-:W-:Y:S02]  /*6d40*/  SHF.R.W.U32 R27, R29.reuse, 0xb, R29.reuse ;  /* 0x0000000b1d1b7819 */ /* 0x140fe40000001e1d */
[----:B------:R-:W-:Y:S02]  /*6d50*/  SHF.R.W.U32 R28, R29, 0x19, R29 ;  /* 0x000000191d1c7819 */ /* 0x000fe40000001e1d */
[C-C-:B------:R-:W-:Y:S02]  /*6d60*/  SHF.R.W.U32 R22, R10.reuse, 0x7, R10.reuse ;  /* 0x000000070a167819 */ /* 0x140fe40000001e0a */
[--C-:B------:R-:W-:Y:S02]  /*6d70*/  SHF.R.W.U32 R21, R10, 0x12, R10.reuse ;  /* 0x000000120a157819 */ /* 0x100fe40000001e0a */
[----:B------:R-:W-:Y:S02]  /*6d80*/  SHF.R.U32.HI R2, RZ, 0x3, R10 ;  /* 0x00000003ff027819 */ /* 0x000fe4000001160a */
[----:B------:R-:W-:-:S02]  /*6d90*/  LOP3.LUT R34, R28, R24, R27, 0x96, !PT ;  /* 0x000000181c227212 */ /* 0x000fc400078e961b */
[----:B------:R-:W-:Y:S01]  /*6da0*/  IADD3 R8, PT, PT, R7, UR6, R16 ;  /* 0x0000000607087c10 */ /* 0x000fe2000fffe010 */
[----:B------:R-:W-:Y:S01]  /*6db0*/  VIADD R7, R19, UR4 ;  /* 0x0000000413077c36 */ /* 0x000fe20008000000 */
[----:B------:R-:W-:Y:S02]  /*6dc0*/  LOP3.LUT R27, R29, R13, R12, 0xca, !PT ;  /* 0x0000000d1d1b7212 */ /* 0x000fe400078eca0c */
[----:B------:R-:W-:Y:S02]  /*6dd0*/  LOP3.LUT R22, R21, R2, R22, 0x96, !PT ;  /* 0x0000000215167212 */ /* 0x000fe400078e9616 */
[C-C-:B------:R-:W-:Y:S02]  /*6de0*/  SHF.R.W.U32 R2, R8.reuse, 0x11, R8.reuse ;  /* 0x0000001108027819 */ /* 0x140fe40000001e08 */
[--C-:B------:R-:W-:Y:S02]  /*6df0*/  SHF.R.W.U32 R9, R8, 0x13, R8.reuse ;  /* 0x0000001308097819 */ /* 0x100fe40000001e08 */
[----:B------:R-:W-:-:S02]  /*6e00*/  SHF.R.U32.HI R16, RZ, 0xa, R8 ;  /* 0x0000000aff107819 */ /* 0x000fc40000011608 */
[C-C-:B------:R-:W-:Y:S02]  /*6e10*/  SHF.R.W.U32 R18, R14.reuse, 0x2, R14.reuse ;  /* 0x000000020e127819 */ /* 0x140fe40000001e0e */
[C-C-:B------:R-:W-:Y:S02]  /*6e20*/  SHF.R.W.U32 R21, R14.reuse, 0xd, R14.reuse ;  /* 0x0000000d0e157819 */ /* 0x140fe40000001e0e */
[----:B------:R-:W-:Y:S02]  /*6e30*/  SHF.R.W.U32 R23, R14, 0x16, R14 ;  /* 0x000000160e177819 */ /* 0x000fe40000001e0e */
[----:B------:R-:W-:Y:S02]  /*6e40*/  IADD3 R34, PT, PT, R27, R34, R17 ;  /* 0x000000221b227210 */ /* 0x000fe40007ffe011 */
[----:B------:R-:W-:Y:S02]  /*6e50*/  LOP3.LUT R2, R9, R16, R2, 0x96, !PT ;  /* 0x0000001009027212 */ /* 0x000fe400078e9602 */
[----:B------:R-:W-:-:S02]  /*6e60*/  LOP3.LUT R21, R23, R18, R21, 0x96, !PT ;  /* 0x0000001217157212 */ /* 0x000fc400078e9615 */
[----:B------:R-:W-:Y:S02]  /*6e70*/  IADD3 R33, PT, PT, R34, -0x1b64963f, R11 ;  /* 0xe49b69c122217810 */ /* 0x000fe40007ffe00b */
[C-C-:B------:R-:W-:Y:S02]  /*6e80*/  SHF.R.W.U32 R9, R7.reuse, 0x11, R7.reuse ;  /* 0x0000001107097819 */ /* 0x140fe40000001e07 */
[--C-:B------:R-:W-:Y:S02]  /*6e90*/  SHF.R.W.U32 R16, R7, 0x13, R7.reuse ;  /* 0x0000001307107819 */ /* 0x100fe40000001e07 */
[----:B------:R-:W-:Y:S02]  /*6ea0*/  SHF.R.U32.HI R18, RZ, 0xa, R7 ;  /* 0x0000000aff127819 */ /* 0x000fe40000011607 */
[----:B------:R-:W-:Y:S01]  /*6eb0*/  LOP3.LUT R28, R14, R15, R20, 0xe8, !PT ;  /* 0x0000000f0e1c7212 */ /* 0x000fe200078ee814 */
[----:B------:R-:W-:Y:S01]  /*6ec0*/  IMAD.IADD R20, R20, 0x1, R33 ;  /* 0x0000000114147824 */ /* 0x000fe200078e0221 */
[----:B------:R-:W-:-:S02]  /*6ed0*/  SHF.R.W.U32 R23, R8, 0x7, R8 ;  /* 0x0000000708177819 */ /* 0x000fc40000001e08 */
[--C-:B------:R-:W-:Y:S02]  /*6ee0*/  SHF.R.W.U32 R24, R8, 0x12, R8.reuse ;  /* 0x0000001208187819 */ /* 0x100fe40000001e08 */
[----:B------:R-:W-:Y:S02]  /*6ef0*/  SHF.R.U32.HI R19, RZ, 0x3, R8 ;  /* 0x00000003ff137819 */ /* 0x000fe40000011608 */
[----:B------:R-:W-:Y:S02]  /*6f00*/  LOP3.LUT R9, R16, R18, R9, 0x96, !PT ;  /* 0x0000001210097212 */ /* 0x000fe400078e9609 */
[----:B------:R-:W-:Y:S02]  /*6f10*/  IADD3 R31, PT, PT, R32, R28, R21 ;  /* 0x0000001c201f7210 */ /* 0x000fe40007ffe015 */
[----:B------:R-:W-:Y:S02]  /*6f20*/  LOP3.LUT R23, R24, R19, R23, 0x96, !PT ;  /* 0x0000001318177212 */ /* 0x000fe400078e9617 */
[----:B------:R-:W-:-:S02]  /*6f30*/  SHF.R.W.U32 R27, R7, 0x7, R7 ;  /* 0x00000007071b7819 */ /* 0x000fc40000001e07 */
[--C-:B------:R-:W-:Y:S02]  /*6f40*/  SHF.R.W.U32 R24, R7, 0x12, R7.reuse ;  /* 0x0000001207187819 */ /* 0x100fe40000001e07 */
[----:B------:R-:W-:Y:S02]  /*6f50*/  SHF.R.U32.HI R19, RZ, 0x3, R7 ;  /* 0x00000003ff137819 */ /* 0x000fe40000011607 */
[C-C-:B------:R-:W-:Y:S02]  /*6f60*/  SHF.R.W.U32 R16, R9.reuse, 0x11, R9.reuse ;  /* 0x0000001109107819 */ /* 0x140fe40000001e09 */
[--C-:B------:R-:W-:Y:S02]  /*6f70*/  SHF.R.W.U32 R17, R9, 0x13, R9.reuse ;  /* 0x0000001309117819 */ /* 0x100fe40000001e09 */
[----:B------:R-:W-:Y:S02]  /*6f80*/  SHF.R.U32.HI R18, RZ, 0xa, R9 ;  /* 0x0000000aff127819 */ /* 0x000fe40000011609 */
[----:B------:R-:W-:-:S02]  /*6f90*/  SHF.R.W.U32 R21, R31, 0x2, R31 ;  /* 0x000000021f157819 */ /* 0x000fc40000001e1f */
[C-C-:B------:R-:W-:Y:S02]  /*6fa0*/  SHF.R.W.U32 R28, R31.reuse, 0xd, R31.reuse ;  /* 0x0000000d1f1c7819 */ /* 0x140fe40000001e1f */
[----:B------:R-:W-:Y:S02]  /*6fb0*/  SHF.R.W.U32 R32, R31, 0x16, R31 ;  /* 0x000000161f207819 */ /* 0x000fe40000001e1f */
[C-C-:B------:R-:W-:Y:S02]  /*6fc0*/  SHF.R.W.U32 R34, R20.reuse, 0x6, R20.reuse ;  /* 0x0000000614227819 */ /* 0x140fe40000001e14 */
[C-C-:B------:R-:W-:Y:S02]  /*6fd0*/  SHF.R.W.U32 R35, R20.reuse, 0xb, R20.reuse ;  /* 0x0000000b14237819 */ /* 0x140fe40000001e14 */
[----:B------:R-:W-:Y:S02]  /*6fe0*/  SHF.R.W.U32 R36, R20, 0x19, R20 ;  /* 0x0000001914247819 */ /* 0x000fe40000001e14 */
[----:B------:R-:W-:-:S02]  /*6ff0*/  LOP3.LUT R27, R24, R19, R27, 0x96, !PT ;  /* 0x00000013181b7212 */ /* 0x000fc400078e961b */
[----:B------:R-:W-:Y:S02]  /*7000*/  LOP3.LUT R24, R17, R18, R16, 0x96, !PT ;  /* 0x0000001211187212 */ /* 0x000fe400078e9610 */
[----:B------:R-:W-:Y:S02]  /*7010*/  LOP3.LUT R32, R32, R21, R28, 0x96, !PT ;  /* 0x0000001520207212 */ /* 0x000fe400078e961c */
[----:B------:R-:W-:Y:S01]  /*7020*/  LOP3.LUT R35, R36, R34, R35, 0x96, !PT ;  /* 0x0000002224237212 */ /* 0x000fe200078e9623 */
[----:B------:R-:W-:Y:S01]  /*7030*/  IMAD.IADD R19, R11, 0x1, R24 ;  /* 0x000000010b137824 */ /* 0x000fe200078e0218 */
[C-C-:B------:R-:W-:Y:S02]  /*7040*/  SHF.R.W.U32 R16, R2.reuse, 0x11, R2.reuse ;  /* 0x0000001102107819 */ /* 0x140fe40000001e02 */
[--C-:B------:R-:W-:Y:S02]  /*7050*/  SHF.R.W.U32 R17, R2, 0x13, R2.reuse ;  /* 0x0000001302117819 */ /* 0x100fe40000001e02 */
[----:B------:R-:W-:-:S02]  /*7060*/  SHF.R.U32.HI R18, RZ, 0xa, R2 ;  /* 0x0000000aff127819 */ /* 0x000fc40000011602 */
[----:B------:R-:W-:Y:S02]  /*7070*/  LOP3.LUT R21, R31, R14, R15, 0xe8, !PT ;  /* 0x0000000e1f157212 */ /* 0x000fe400078ee80f */
[----:B------:R-:W-:Y:S02]  /*7080*/  LOP3.LUT R28, R20, R29, R13, 0xca, !PT ;  /* 0x0000001d141c7212 */ /* 0x000fe400078eca0d */
[----:B------:R-:W-:Y:S02]  /*7090*/  LOP3.LUT R16, R17, R18, R16, 0x96, !PT ;  /* 0x0000001211107212 */ /* 0x000fe400078e9610 */
[----:B------:R-:W-:Y:S02]  /*70a0*/  IADD3 R32, PT, PT, R33, R21, R32 ;  /* 0x0000001521207210 */ /* 0x000fe40007ffe020 */
[----:B------:R-:W-:Y:S01]  /*70b0*/  IADD3 R35, PT, PT, R28, R35, R12 ;  /* 0x000000231c237210 */ /* 0x000fe20007ffe00c */
[----:B------:R-:W-:Y:S01]  /*70c0*/  VIADD R21, R16, 0x70 ;  /* 0x0000007010157836 */ /* 0x000fe20000000000 */
[----:B------:R-:W-:-:S02]  /*70d0*/  SHF.R.W.U32 R24, R32, 0x2, R32 ;  /* 0x0000000220187819 */ /* 0x000fc40000001e20 */
[C-C-:B------:R-:W-:Y:S02]  /*70e0*/  SHF.R.W.U32 R33, R32.reuse, 0xd, R32.reuse ;  /* 0x0000000d20217819 */ /* 0x140fe40000001e20 */
[----:B------:R-:W-:Y:S02]  /*70f0*/  SHF.R.W.U32 R28, R32, 0x16, R32 ;  /* 0x00000016201c7819 */ /* 0x000fe40000001e20 */
[----:B------:R-:W-:Y:S02]  /*7100*/  IADD3 R34, PT, PT, R35, -0x1041b87a, R10 ;  /* 0xefbe478623227810 */ /* 0x000fe40007ffe00a */
[C-C-:B------:R-:W-:Y:S02]  /*7110*/  SHF.R.W.U32 R12, R19.reuse, 0x11, R19.reuse ;  /* 0x00000011130c7819 */ /* 0x140fe40000001e13 */
[--C-:B------:R-:W-:Y:S02]  /*7120*/  SHF.R.W.U32 R17, R19, 0x13, R19.reuse ;  /* 0x0000001313117819 */ /* 0x100fe40000001e13 */
[----:B------:R-:W-:-:S02]  /*7130*/  SHF.R.U32.HI R18, RZ, 0xa, R19 ;  /* 0x0000000aff127819 */ /* 0x000fc40000011613 */
[----:B------:R-:W-:Y:S01]  /*7140*/  LOP3.LUT R24, R28, R24, R33, 0x96, !PT ;  /* 0x000000181c187212 */ /* 0x000fe200078e9621 */
[----:B------:R-:W-:Y:S01]  /*7150*/  IMAD.IADD R33, R15, 0x1, R34 ;  /* 0x000000010f217824 */ /* 0x000fe200078e0222 */
[----:B------:R-:W-:Y:S02]  /*7160*/  LOP3.LUT R17, R17, R18, R12, 0x96, !PT ;  /* 0x0000001211117212 */ /* 0x000fe400078e960c */
[C-C-:B------:R-:W-:Y:S02]  /*7170*/  SHF.R.W.U32 R12, R21.reuse, 0x11, R21.reuse ;  /* 0x00000011150c7819 */ /* 0x140fe40000001e15 */
[----:B------:R-:W-:Y:S01]  /*7180*/  SHF.R.W.U32 R15, R21, 0x13, R21 ;  /* 0x00000013150f7819 */ /* 0x000fe20000001e15 */
[----:B------:R-:W-:Y:S01]  /*7190*/  IMAD.IADD R18, R8, 0x1, R17 ;  /* 0x0000000108127824 */ /* 0x000fe200078e0211 */
[----:B------:R-:W-:Y:S02]  /*71a0*/  SHF.R.U32.HI R16, RZ, 0xa, R21 ;  /* 0x0000000aff107819 */ /* 0x000fe40000011615 */
[----:B------:R-:W-:-:S02]  /*71b0*/  LOP3.LUT R35, R32, R31, R14, 0xe8, !PT ;  /* 0x0000001f20237212 */ /* 0x000fc400078ee80e */
[----:B------:R-:W-:Y:S02]  /*71c0*/  LOP3.LUT R15, R15, R16, R12, 0x96, !PT ;  /* 0x000000100f0f7212 */ /* 0x000fe400078e960c */
[----:B------:R-:W-:Y:S02]  /*71d0*/  IADD3 R35, PT, PT, R34, R35, R24 ;  /* 0x0000002322237210 */ /* 0x000fe40007ffe018 */
[C---:B------:R-:W-:Y:S01]  /*71e0*/  SHF.R.W.U32 R28, R33.reuse, 0x6, R33 ;  /* 0x00000006211c7819 */ /* 0x040fe20000001e21 */
[----:B------:R-:W-:Y:S01]  /*71f0*/  IMAD.IADD R17, R10, 0x1, R15 ;  /* 0x000000010a117824 */ /* 0x000fe200078e020f */
[C-C-:B------:R-:W-:Y:S02]  /*7200*/  SHF.R.W.U32 R37, R33.reuse, 0xb, R33.reuse ;  /* 0x0000000b21257819 */ /* 0x140fe40000001e21 */
[----:B------:R-:W-:Y:S02]  /*7210*/  SHF.R.W.U32 R36, R33, 0x19, R33 ;  /* 0x0000001921247819 */ /* 0x000fe40000001e21 */
[----:B------:R-:W-:-:S02]  /*7220*/  SHF.R.W.U32 R34, R35, 0x2, R35 ;  /* 0x0000000223227819 */ /* 0x000fc40000001e23 */
[C-C-:B------:R-:W-:Y:S02]  /*7230*/  SHF.R.W.U32 R39, R35.reuse, 0xd, R35.reuse ;  /* 0x0000000d23277819 */ /* 0x140fe40000001e23 */
[----:B------:R-:W-:Y:S02]  /*7240*/  SHF.R.W.U32 R38, R35, 0x16, R35 ;  /* 0x0000001623267819 */ /* 0x000fe40000001e23 */
[----:B------:R-:W-:Y:S02]  /*7250*/  LOP3.LUT R36, R36, R28, R37, 0x96, !PT ;  /* 0x0000001c24247212 */ /* 0x000fe400078e9625 */
[----:B------:R-:W-:Y:S02]  /*7260*/  LOP3.LUT R40, R33, R20, R29, 0xca, !PT ;  /* 0x0000001421287212 */ /* 0x000fe400078eca1d */
[C-C-:B------:R-:W-:Y:S02]  /*7270*/  SHF.R.W.U32 R24, R18.reuse, 0x11, R18.reuse ;  /* 0x0000001112187819 */ /* 0x140fe40000001e12 */
[----:B------:R-:W-:-:S02]  /*7280*/  SHF.R.W.U32 R37, R18, 0x13, R18 ;  /* 0x0000001312257819 */ /* 0x000fc40000001e12 */
[----:B------:R-:W-:Y:S02]  /*7290*/  SHF.R.U32.HI R28, RZ, 0xa, R18 ;  /* 0x0000000aff1c7819 */ /* 0x000fe40000011612 */
[----:B------:R-:W-:Y:S02]  /*72a0*/  LOP3.LUT R38, R38, R34, R39, 0x96, !PT ;  /* 0x0000002226267212 */ /* 0x000fe400078e9627 */
[----:B------:R-:W-:Y:S02]  /*72b0*/  IADD3 R39, PT, PT, R40, R36, R13 ;  /* 0x0000002428277210 */ /* 0x000fe40007ffe00d */
[C-C-:B------:R-:W-:Y:S02]  /*72c0*/  SHF.R.W.U32 R12, R17.reuse, 0x11, R17.reuse ;  /* 0x00000011110c7819 */ /* 0x140fe40000001e11 */
[--C-:B------:R-:W-:Y:S02]  /*72d0*/  SHF.R.W.U32 R15, R17, 0x13, R17.reuse ;  /* 0x00000013110f7819 */ /* 0x100fe40000001e11 */
[----:B------:R-:W-:-:S02]  /*72e0*/  SHF.R.U32.HI R16, RZ, 0xa, R17 ;  /* 0x0000000aff107819 */ /* 0x000fc40000011611 */
[----:B------:R-:W-:Y:S02]  /*72f0*/  LOP3.LUT R37, R37, R28, R24, 0x96, !PT ;  /* 0x0000001c25257212 */ /* 0x000fe400078e9618 */
[----:B------:R-:W-:Y:S02]  /*7300*/  IADD3 R39, PT, PT, R39, 0xfc19dc6, R8 ;  /* 0x0fc19dc627277810 */ /* 0x000fe40007ffe008 */
[----:B------:R-:W-:Y:S01]  /*7310*/  LOP3.LUT R12, R15, R16, R12, 0x96, !PT ;  /* 0x000000100f0c7212 */ /* 0x000fe200078e960c */
[C---:B------:R-:W-:Y:S01]  /*7320*/  IMAD.IADD R16, R2.reuse, 0x1, R37 ;  /* 0x0000000102107824 */ /* 0x040fe200078e0225 */
[--C-:B------:R-:W-:Y:S01]  /*7330*/  SHF.R.W.U32 R28, R2, 0x7, R2.reuse ;  /* 0x00000007021c7819 */ /* 0x100fe20000001e02 */
[----:B------:R-:W-:Y:S01]  /*7340*/  IMAD.IADD R40, R14, 0x1, R39 ;  /* 0x000000010e287824 */ /* 0x000fe200078e0227 */
[--C-:B------:R-:W-:Y:S02]  /*7350*/  SHF.R.W.U32 R15, R2, 0x12, R2.reuse ;  /* 0x00000012020f7819 */ /* 0x100fe40000001e02 */
[----:B------:R-:W-:-:S02]  /*7360*/  SHF.R.U32.HI R36, RZ, 0x3, R2 ;  /* 0x00000003ff247819 */ /* 0x000fc40000011602 */
[----:B------:R-:W-:Y:S02]  /*7370*/  LOP3.LUT R37, R35, R32, R31, 0xe8, !PT ;  /* 0x0000002023257212 */ /* 0x000fe400078ee81f */
[----:B------:R-:W-:Y:S01]  /*7380*/  LOP3.LUT R28, R15, R36, R28, 0x96, !PT ;  /* 0x000000240f1c7212 */ /* 0x000fe200078e961c */
[----:B------:R-:W-:Y:S01]  /*7390*/  IMAD.IADD R15, R7, 0x1, R12 ;  /* 0x00000001070f7824 */ /* 0x000fe200078e020c */
[C-C-:B------:R-:W-:Y:S02]  /*73a0*/  SHF.R.W.U32 R13, R16.reuse, 0x11, R16.reuse ;  /* 0x00000011100d7819 */ /* 0x140fe40000001e10 */
[--C-:B------:R-:W-:Y:S02]  /*73b0*/  SHF.R.W.U32 R24, R16, 0x13, R16.reuse ;  /* 0x0000001310187819 */ /* 0x100fe40000001e10 */
[----:B------:R-:W-:Y:S02]  /*73c0*/  SHF.R.U32.HI R34, RZ, 0xa, R16 ;  /* 0x0000000aff227819 */ /* 0x000fe40000011610 */
[----:B------:R-:W-:-:S02]  /*73d0*/  IADD3 R12, PT, PT, R39, R37, R38 ;  /* 0x00000025270c7210 */ /* 0x000fc40007ffe026 */
[C-C-:B------:R-:W-:Y:S02]  /*73e0*/  SHF.R.W.U32 R36, R40.reuse, 0x6, R40.reuse ;  /* 0x0000000628247819 */ /* 0x140fe40000001e28 */
[C-C-:B------:R-:W-:Y:S02]  /*73f0*/  SHF.R.W.U32 R37, R40.reuse, 0xb, R40.reuse ;  /* 0x0000000b28257819 */ /* 0x140fe40000001e28 */
[----:B------:R-:W-:Y:S02]  /*7400*/  SHF.R.W.U32 R38, R40, 0x19, R40 ;  /* 0x0000001928267819 */ /* 0x000fe40000001e28 */
[----:B------:R-:W-:Y:S02]  /*7410*/  LOP3.LUT R34, R24, R34, R13, 0x96, !PT ;  /* 0x0000002218227212 */ /* 0x000fe400078e960d */
[C-C-:B------:R-:W-:Y:S02]  /*7420*/  SHF.R.W.U32 R14, R15.reuse, 0x11, R15.reuse ;  /* 0x000000110f0e7819 */ /* 0x140fe40000001e0f */
[----:B------:R-:W-:-:S02]  /*7430*/  SHF.R.W.U32 R13, R15, 0x13, R15 ;  /* 0x000000130f0d7819 */ /* 0x000fc40000001e0f */
[----:B------:R-:W-:Y:S02]  /*7440*/  SHF.R.U32.HI R24, RZ, 0xa, R15 ;  /* 0x0000000aff187819 */ /* 0x000fe4000001160f */
[----:B------:R-:W-:Y:S02]  /*7450*/  LOP3.LUT R36, R38, R36, R37, 0x96, !PT ;  /* 0x0000002426247212 */ /* 0x000fe400078e9625 */
[----:B------:R-:W-:Y:S02]  /*7460*/  LOP3.LUT R39, R40, R33, R20, 0xca, !PT ;  /* 0x0000002128277212 */ /* 0x000fe400078eca14 */
[----:B------:R-:W-:Y:S01]  /*7470*/  LOP3.LUT R14, R13, R24, R14, 0x96, !PT ;  /* 0x000000180d0e7212 */ /* 0x000fe200078e960e */
[----:B------:R-:W-:Y:S01]  /*7480*/  IMAD.IADD R13, R21, 0x1, R34 ;  /* 0x00000001150d7824 */ /* 0x000fe200078e0222 */
[----:B------:R-:W-:Y:S02]  /*7490*/  IADD3 R34, PT, PT, R39, R36, R29 ;  /* 0x0000002427227210 */ /* 0x000fe40007ffe01d */
[----:B------:R-:W-:Y:S01]  /*74a0*/  SHF.R.W.U32 R24, R12, 0x2, R12 ;  /* 0x000000020c187819 */ /* 0x000fe20000001e0c */
[----:B------:R-:W-:Y:S01]  /*74b0*/  IMAD.IADD R14, R9, 0x1, R14 ;  /* 0x00000001090e7824 */ /* 0x000fe200078e020e */
[----:B------:R-:W-:-:S02]  /*74c0*/  IADD3 R34, PT, PT, R34, 0x240ca1cc, R7 ;  /* 0x240ca1cc22227810 */ /* 0x000fc40007ffe007 */
[C-C-:B------:R-:W-:Y:S02]  /*74d0*/  SHF.R.W.U32 R37, R12.reuse, 0xd, R12.reuse ;  /* 0x0000000d0c257819 */ /* 0x140fe40000001e0c */
[C---:B------:R-:W-:Y:S01]  /*74e0*/  SHF.R.W.U32 R38, R12.reuse, 0x16, R12 ;  /* 0x000000160c267819 */ /* 0x040fe20000001e0c */
[----:B------:R-:W-:Y:S01]  /*74f0*/  IMAD.IADD R41, R31, 0x1, R34 ;  /* 0x000000011f297824 */ /* 0x000fe200078e0222 */
[----:B------:R-:W-:Y:S02]  /*7500*/  LOP3.LUT R36, R12, R35, R32, 0xe8, !PT ;  /* 0x000000230c247212 */ /* 0x000fe400078ee820 */
[----:B------:R-:W-:Y:S02]  /*7510*/  LOP3.LUT R37, R38, R24, R37, 0x96, !PT ;  /* 0x0000001826257212 */ /* 0x000fe400078e9625 */
[C-C-:B------:R-:W-:Y:S02]  /*7520*/  SHF.R.W.U32 R39, R13.reuse, 0x11, R13.reuse ;  /* 0x000000110d277819 */ /* 0x140fe40000001e0d */
[----:B------:R-:W-:-:S02]  /*7530*/  SHF.R.W.U32 R24, R13, 0x13, R13 ;  /* 0x000000130d187819 */ /* 0x000fc40000001e0d */
[----:B------:R-:W-:Y:S02]  /*7540*/  SHF.R.U32.HI R29, RZ, 0xa, R13 ;  /* 0x0000000aff1d7819 */ /* 0x000fe4000001160d */
[----:B------:R-:W-:Y:S02]  /*7550*/  IADD3 R36, PT, PT, R34, R36, R37 ;  /* 0x0000002422247210 */ /* 0x000fe40007ffe025 */
[C-C-:B------:R-:W-:Y:S02]  /*7560*/  SHF.R.W.U32 R34, R41.reuse, 0x6, R41.reuse ;  /* 0x0000000629227819 */ /* 0x140fe40000001e29 */
[C-C-:B------:R-:W-:Y:S02]  /*7570*/  SHF.R.W.U32 R37, R41.reuse, 0xb, R41.reuse ;  /* 0x0000000b29257819 */ /* 0x140fe40000001e29 */
[----:B------:R-:W-:Y:S02]  /*7580*/  SHF.R.W.U32 R38, R41, 0x19, R41 ;  /* 0x0000001929267819 */ /* 0x000fe40000001e29 */
[----:B------:R-:W-:-:S02]  /*7590*/  LOP3.LUT R39, R24, R29, R39, 0x96, !PT ;  /* 0x0000001d18277212 */ /* 0x000fc400078e9627 */
[C-C-:B------:R-:W-:Y:S02]  /*75a0*/  SHF.R.W.U32 R29, R9.reuse, 0x7, R9.reuse ;  /* 0x00000007091d7819 */ /* 0x140fe40000001e09 */
[--C-:B------:R-:W-:Y:S02]  /*75b0*/  SHF.R.W.U32 R24, R9, 0x12, R9.reuse ;  /* 0x0000001209187819 */ /* 0x100fe40000001e09 */
[----:B------:R-:W-:Y:S02]  /*75c0*/  SHF.R.U32.HI R31, RZ, 0x3, R9 ;  /* 0x00000003ff1f7819 */ /* 0x000fe40000011609 */
[----:B------:R-:W-:Y:S02]  /*75d0*/  LOP3.LUT R37, R38, R34, R37, 0x96, !PT ;  /* 0x0000002226257212 */ /* 0x000fe400078e9625 */
[----:B------:R-:W-:Y:S02]  /*75e0*/  LOP3.LUT R38, R41, R40, R33, 0xca, !PT ;  /* 0x0000002829267212 */ /* 0x000fe400078eca21 */
[----:B------:R-:W-:-:S02]  /*75f0*/  LOP3.LUT R29, R24, R31, R29, 0x96, !PT ;  /* 0x0000001f181d7212 */ /* 0x000fc400078e961d */
[C-C-:B------:R-:W-:Y:S02]  /*7600*/  SHF.R.W.U32 R24, R21.reuse, 0x7, R21.reuse ;  /* 0x0000000715187819 */ /* 0x140fe40000001e15 */
[--C-:B------:R-:W-:Y:S02]  /*7610*/  SHF.R.W.U32 R31, R21, 0x12, R21.reuse ;  /* 0x00000012151f7819 */ /* 0x100fe40000001e15 */
[----:B------:R-:W-:Y:S02]  /*7620*/  SHF.R.U32.HI R34, RZ, 0x3, R21 ;  /* 0x00000003ff227819 */ /* 0x000fe40000011615 */
[----:B------:R-:W-:Y:S02]  /*7630*/  IADD3 R37, PT, PT, R38, R37, R20 ;  /* 0x0000002526257210 */ /* 0x000fe40007ffe014 */
[----:B------:R-:W-:Y:S02]  /*7640*/  LOP3.LUT R24, R31, R34, R24, 0x96, !PT ;  /* 0x000000221f187212 */ /* 0x000fe400078e9618 */
[----:B------:R-:W-:-:S02]  /*7650*/  IADD3 R43, PT, PT, R37, 0x2de92c6f, R2 ;  /* 0x2de92c6f252b7810 */ /* 0x000fc40007ffe002 */
[C-C-:B------:R-:W-:Y:S02]  /*7660*/  SHF.R.W.U32 R20, R36.reuse, 0x2, R36.reuse ;  /* 0x0000000224147819 */ /* 0x140fe40000001e24 */
[--C-:B------:R-:W-:Y:S01]  /*7670*/  SHF.R.W.U32 R31, R36, 0xd, R36.reuse ;  /* 0x0000000d241f7819 */ /* 0x100fe20000001e24 */
[----:B------:R-:W-:Y:S01]  /*7680*/  IMAD.IADD R38, R32, 0x1, R43 ;  /* 0x0000000120267824 */ /* 0x000fe200078e022b */
[C---:B------:R-:W-:Y:S02]  /*7690*/  SHF.R.W.U32 R34, R36.reuse, 0x16, R36 ;  /* 0x0000001624227819 */ /* 0x040fe40000001e24 */
[----:B------:R-:W-:Y:S02]  /*76a0*/  LOP3.LUT R37, R36, R12, R35, 0xe8, !PT ;  /* 0x0000000c24257212 */ /* 0x000fe400078ee823 */
[----:B------:R-:W-:Y:S02]  /*76b0*/  LOP3.LUT R20, R34, R20, R31, 0x96, !PT ;  /* 0x0000001422147212 */ /* 0x000fe400078e961f */
[----:B------:R-:W-:-:S02]  /*76c0*/  SHF.R.W.U32 R31, R38, 0xb, R38 ;  /* 0x0000000b261f7819 */ /* 0x000fc40000001e26 */
[----:B------:R-:W-:Y:S02]  /*76d0*/  IADD3 R37, PT, PT, R43, R37, R20 ;  /* 0x000000252b257210 */ /* 0x000fe40007ffe014 */
[C-C-:B------:R-:W-:Y:S02]  /*76e0*/  SHF.R.W.U32 R20, R38.reuse, 0x6, R38.reuse ;  /* 0x0000000626147819 */ /* 0x140fe40000001e26 */
[----:B------:R-:W-:Y:S02]  /*76f0*/  SHF.R.W.U32 R32, R38, 0x19, R38 ;  /* 0x0000001926207819 */ /* 0x000fe40000001e26 */
[----:B------:R-:W-:Y:S02]  /*7700*/  SHF.R.W.U32 R42, R14, 0x11, R14 ;  /* 0x000000110e2a7819 */ /* 0x000fe40000001e0e */
[----:B------:R-:W-:Y:S02]  /*7710*/  LOP3.LUT R20, R32, R20, R31, 0x96, !PT ;  /* 0x0000001420147212 */ /* 0x000fe400078e961f */
[----:B------:R-:W-:-:S02]  /*7720*/  LOP3.LUT R31, R38, R41, R40, 0xca, !PT ;  /* 0x00000029261f7212 */ /* 0x000fc400078eca28 */
[----:B------:R-:W-:Y:S02]  /*7730*/  SHF.R.W.U32 R32, R37, 0x16, R37 ;  /* 0x0000001625207819 */ /* 0x000fe40000001e25 */
[----:B------:R-:W-:Y:S02]  /*7740*/  IADD3 R34, PT, PT, R31, R20, R33 ;  /* 0x000000141f227210 */ /* 0x000fe40007ffe021 */
[--C-:B------:R-:W-:Y:S02]  /*7750*/  SHF.R.W.U32 R31, R14, 0x13, R14.reuse ;  /* 0x000000130e1f7819 */ /* 0x100fe40000001e0e */
[----:B------:R-:W-:Y:S02]  /*7760*/  SHF.R.U32.HI R20, RZ, 0xa, R14 ;  /* 0x0000000aff147819 */ /* 0x000fe4000001160e */
[----:B------:R-:W-:Y:S02]  /*7770*/  IADD3 R34, PT, PT, R34, 0x4a7484aa, R9 ;  /* 0x4a7484aa22227810 */ /* 0x000fe40007ffe009 */
[----:B------:R-:W-:-:S02]  /*7780*/  LOP3.LUT R42, R31, R20, R42, 0x96, !PT ;  /* 0x000000141f2a7212 */ /* 0x000fc400078e962a */
[--C-:B------:R-:W-:Y:S01]  /*7790*/  SHF.R.W.U32 R20, R37, 0x2, R37.reuse ;  /* 0x0000000225147819 */ /* 0x100fe20000001e25 */
[----:B------:R-:W-:Y:S01]  /*77a0*/  IMAD.IADD R35, R35, 0x1, R34 ;  /* 0x0000000123237824 */ /* 0x000fe200078e0222 */
[----:B------:R-:W-:-:S04]  /*77b0*/  SHF.R.W.U32 R31, R37, 0xd, R37 ;  /* 0x0000000d251f7819 */ /* 0x000fc80000001e25 */
[----:B------:R-:W-:Y:S02]  /*77c0*/  LOP3.LUT R20, R32, R20, R31, 0x96, !PT ;  /* 0x0000001420147212 */ /* 0x000fe400078e961f */
[----:B------:R-:W-:Y:S02]  /*77d0*/  LOP3.LUT R31, R37, R36, R12, 0xe8, !PT ;  /* 0x00000024251f7212 */ /* 0x000fe400078ee80c */
[C-C-:B------:R-:W-:Y:S02]  /*77e0*/  SHF.R.W.U32 R32, R35.reuse, 0x19, R35.reuse ;  /* 0x0000001923207819 */ /* 0x140fe40000001e23 */
[----:B------:R-:W-:Y:S02]  /*77f0*/  IADD3 R34, PT, PT, R34, R31, R20 ;  /* 0x0000001f22227210 */ /* 0x000fe40007ffe014 */
[C-C-:B------:R-:W-:Y:S02]  /*7800*/  SHF.R.W.U32 R20, R35.reuse, 0x6, R35.reuse ;  /* 0x0000000623147819 */ /* 0x140fe40000001e23 */
[----:B------:R-:W-:-:S02]  /*7810*/  SHF.R.W.U32 R31, R35, 0xb, R35 ;  /* 0x0000000b231f7819 */ /* 0x000fc40000001e23 */
[----:B------:R-:W-:Y:S02]  /*7820*/  SHF.R.W.U32 R33, R34, 0x16, R34 ;  /* 0x0000001622217819 */ /* 0x000fe40000001e22 */
[----:B------:R-:W-:Y:S02]  /*7830*/  LOP3.LUT R31, R32, R20, R31, 0x96, !PT ;  /* 0x00000014201f7212 */ /* 0x000fe400078e961f */
[----:B------:R-:W-:Y:S02]  /*7840*/  LOP3.LUT R20, R35, R38, R41, 0xca, !PT ;  /* 0x0000002623147212 */ /* 0x000fe400078eca29 */
[--C-:B------:R-:W-:Y:S02]  /*7850*/  SHF.R.U32.HI R32, RZ, 0x3, R19.reuse ;  /* 0x00000003ff207819 */ /* 0x100fe40000011613 */
[----:B------:R-:W-:Y:S02]  /*7860*/  IADD3 R40, PT, PT, R20, R31, R40 ;  /* 0x0000001f14287210 */ /* 0x000fe40007ffe028 */
[----:B------:R-:W-:-:S02]  /*7870*/  SHF.R.W.U32 R20, R19, 0x7, R19 ;  /* 0x0000000713147819 */ /* 0x000fc40000001e13 */
[----:B------:R-:W-:-:S04]  /*7880*/  SHF.R.W.U32 R31, R19, 0x12, R19 ;  /* 0x00000012131f7819 */ /* 0x000fc80000001e13 */
[----:B------:R-:W-:Y:S02]  /*7890*/  LOP3.LUT R20, R31, R32, R20, 0x96, !PT ;  /* 0x000000201f147212 */ /* 0x000fe400078e9614 */
[C-C-:B------:R-:W-:Y:S02]  /*78a0*/  SHF.R.W.U32 R31, R34.reuse, 0x2, R34.reuse ;  /* 0x00000002221f7819 */ /* 0x140fe40000001e22 */
[----:B------:R-:W-:-:S04]  /*78b0*/  SHF.R.W.U32 R32, R34, 0xd, R34 ;  /* 0x0000000d22207819 */ /* 0x000fc80000001e22 */
[----:B------:R-:W-:Y:S02]  /*78c0*/  LOP3.LUT R31, R33, R31, R32, 0x96, !PT ;  /* 0x0000001f211f7212 */ /* 0x000fe400078e9620 */
[----:B------:R-:W-:-:S05]  /*78d0*/  IADD3 R33, PT, PT, R40, 0x5cb0a9dc, R21 ;  /* 0x5cb0a9dc28217810 */ /* 0x000fca0007ffe015 */
[----:B------:R-:W-:Y:S01]  /*78e0*/  IMAD.IADD R32, R12, 0x1, R33 ;  /* 0x000000010c207824 */ /* 0x000fe200078e0221 */
[----:B------:R-:W-:-:S04]  /*78f0*/  LOP3.LUT R12, R34, R37, R36, 0xe8, !PT ;  /* 0x00000025220c7212 */ /* 0x000fc800078ee824 */
[----:B------:R-:W-:Y:S02]  /*7900*/  IADD3 R31, PT, PT, R33, R12, R31 ;  /* 0x0000000c211f7210 */ /* 0x000fe40007ffe01f */
[C-C-:B------:R-:W-:Y:S02]  /*7910*/  SHF.R.W.U32 R12, R32.reuse, 0x6, R32.reuse ;  /* 0x00000006200c7819 */ /* 0x140fe40000001e20 */
[C-C-:B------:R-:W-:Y:S02]  /*7920*/  SHF.R.W.U32 R33, R32.reuse, 0xb, R32.reuse ;  /* 0x0000000b20217819 */ /* 0x140fe40000001e20 */
[C---:B------:R-:W-:Y:S02]  /*7930*/  SHF.R.W.U32 R40, R32.reuse, 0x19, R32 ;  /* 0x0000001920287819 */ /* 0x040fe40000001e20 */
[----:B------:R-:W-:Y:S02]  /*7940*/  LOP3.LUT R44, R32, R35, R38, 0xca, !PT ;  /* 0x00000023202c7212 */ /* 0x000fe400078eca26 */
[----:B------:R-:W-:-:S04]  /*7950*/  LOP3.LUT R12, R40, R12, R33, 0x96, !PT ;  /* 0x0000000c280c7212 */ /* 0x000fc800078e9621 */
[----:B------:R-:W-:Y:S02]  /*7960*/  IADD3 R44, PT, PT, R44, R12, R41 ;  /* 0x0000000c2c2c7210 */ /* 0x000fe40007ffe029 */
[--C-:B------:R-:W-:Y:S02]  /*7970*/  IADD3 R12, PT, PT, R42, -0x1fe3fff2, R19.reuse ;  /* 0xe01c000e2a0c7810 */ /* 0x100fe40007ffe013 */
[----:B------:R-:W-:Y:S02]  /*7980*/  IADD3 R43, PT, PT, R44, 0x76f988da, R19 ;  /* 0x76f988da2c2b7810 */ /* 0x000fe40007ffe013 */
[C-C-:B------:R-:W-:Y:S02]  /*7990*/  SHF.R.W.U32 R40, R12.reuse, 0x11, R12.reuse ;  /* 0x000000110c287819 */ /* 0x140fe40000001e0c */
[--C-:B------:R-:W-:Y:S02]  /*79a0*/  SHF.R.W.U32 R33, R12, 0x13, R12.reuse ;  /* 0x000000130c217819 */ /* 0x100fe40000001e0c */
[----:B------:R-:W-:-:S04]  /*79b0*/  SHF.R.U32.HI R41, RZ, 0xa, R12 ;  /* 0x0000000aff297819 */ /* 0x000fc8000001160c */
[----:B------:R-:W-:Y:S02]  /*79c0*/  LOP3.LUT R40, R33, R41, R40, 0x96, !PT ;  /* 0x0000002921287212 */ /* 0x000fe400078e9628 */
[----:B------:R-:W-:Y:S02]  /*79d0*/  IADD3 R41, PT, PT, R18, R11, R22 ;  /* 0x0000000b12297210 */ /* 0x000fe40007ffe016 */
[C-C-:B------:R-:W-:Y:S02]  /*79e0*/  SHF.R.W.U32 R22, R17.reuse, 0x7, R17.reuse ;  /* 0x0000000711167819 */ /* 0x140fe40000001e11 */
[--C-:B------:R-:W-:Y:S02]  /*79f0*/  SHF.R.W.U32 R11, R17, 0x12, R17.reuse ;  /* 0x00000012110b7819 */ /* 0x100fe40000001e11 */
[----:B------:R-:W-:-:S04]  /*7a00*/  SHF.R.U32.HI R33, RZ, 0x3, R17 ;  /* 0x00000003ff217819 */ /* 0x000fc80000011611 */
[----:B------:R-:W-:Y:S02]  /*7a10*/  LOP3.LUT R22, R11, R33, R22, 0x96, !PT ;  /* 0x000000210b167212 */ /* 0x000fe400078e9616 */
[----:B------:R-:W-:Y:S02]  /*7a20*/  IADD3 R11, PT, PT, R39, R30, R17 ;  /* 0x0000001e270b7210 */ /* 0x000fe40007ffe011 */
[C-C-:B------:R-:W-:Y:S02]  /*7a30*/  SHF.R.W.U32 R30, R31.reuse, 0x2, R31.reuse ;  /* 0x000000021f1e7819 */ /* 0x140fe40000001e1f */
[--C-:B------:R-:W-:Y:S01]  /*7a40*/  SHF.R.W.U32 R33, R31, 0xd, R31.reuse ;  /* 0x0000000d1f217819 */ /* 0x100fe20000001e1f */
[----:B------:R-:W-:Y:S01]  /*7a50*/  VIADD R11, R11, 0x70 ;  /* 0x000000700b0b7836 */ /* 0x000fe20000000000 */
[----:B------:R-:W-:-:S04]  /*7a60*/  SHF.R.W.U32 R39, R31, 0x16, R31 ;  /* 0x000000161f277819 */ /* 0x000fc80000001e1f */
[----:B------:R-:W-:Y:S01]  /*7a70*/  LOP3.LUT R30, R39, R30, R33, 0x96, !PT ;  /* 0x0000001e271e7212 */ /* 0x000fe200078e9621 */
[----:B------:R-:W-:Y:S01]  /*7a80*/  IMAD.IADD R33, R36, 0x1, R43 ;  /* 0x0000000124217824 */ /* 0x000fe200078e022b */
[----:B------:R-:W-:-:S04]  /*7a90*/  LOP3.LUT R39, R31, R34, R37, 0xe8, !PT ;  /* 0x000000221f277212 */ /* 0x000fc800078ee825 */
[----:B------:R-:W-:Y:S02]  /*7aa0*/  IADD3 R30, PT, PT, R43, R39, R30 ;  /* 0x000000272b1e7210 */ /* 0x000fe40007ffe01e */
[C-C-:B------:R-:W-:Y:S02]  /*7ab0*/  SHF.R.W.U32 R36, R33.reuse, 0x6, R33.reuse ;  /* 0x0000000621247819 */ /* 0x140fe40000001e21 */
[C-C-:B------:R-:W-:Y:S02]  /*7ac0*/  SHF.R.W.U32 R39, R33.reuse, 0xb, R33.reuse ;  /* 0x0000000b21277819 */ /* 0x140fe40000001e21 */
[----:B------:R-:W-:-:S04]  /*7ad0*/  SHF.R.W.U32 R42, R33, 0x19, R33 ;  /* 0x00000019212a7819 */ /* 0x000fc80000001e21 */
[----:B------:R-:W-:Y:S02]  /*7ae0*/  LOP3.LUT R39, R42, R36, R39, 0x96, !PT ;  /* 0x000000242a277212 */ /* 0x000fe400078e9627 */
[----:B------:R-:W-:Y:S02]  /*7af0*/  LOP3.LUT R36, R33, R32, R35, 0xca, !PT ;  /* 0x0000002021247212 */ /* 0x000fe400078eca23 */
[--C-:B------:R-:W-:Y:S02]  /*7b00*/  SHF.R.U32.HI R42, RZ, 0xa, R11.reuse ;  /* 0x0000000aff2a7819 */ /* 0x100fe4000001160b */
[----:B------:R-:W-:Y:S02]  /*7b10*/  IADD3 R36, PT, PT, R36, R39, R38 ;  /* 0x0000002724247210 */ /* 0x000fe40007ffe026 */
[C-C-:B------:R-:W-:Y:S02]  /*7b20*/  SHF.R.W.U32 R38, R11.reuse, 0x11, R11.reuse ;  /* 0x000000110b267819 */ /* 0x140fe40000001e0b */
[----:B------:R-:W-:-:S04]  /*7b30*/  SHF.R.W.U32 R39, R11, 0x13, R11 ;  /* 0x000000130b277819 */ /* 0x000fc80000001e0b */
[----:B------:R-:W-:Y:S02]  /*7b40*/  LOP3.LUT R38, R39, R42, R38, 0x96, !PT ;  /* 0x0000002a27267212 */ /* 0x000fe400078e9626 */
[----:B------:R-:W-:Y:S02]  /*7b50*/  IADD3 R39, PT, PT, R15, R10, R23 ;  /* 0x0000000a0f277210 */ /* 0x000fe40007ffe017 */
[C-C-:B------:R-:W-:Y:S02]  /*7b60*/  SHF.R.W.U32 R23, R18.reuse, 0x7, R18.reuse ;  /* 0x0000000712177819 */ /* 0x140fe40000001e12 */
[--C-:B------:R-:W-:Y:S02]  /*7b70*/  SHF.R.W.U32 R10, R18, 0x12, R18.reuse ;  /* 0x00000012120a7819 */ /* 0x100fe40000001e12 */
[----:B------:R-:W-:-:S04]  /*7b80*/  SHF.R.U32.HI R42, RZ, 0x3, R18 ;  /* 0x00000003ff2a7819 */ /* 0x000fc80000011612 */
[----:B------:R-:W-:Y:S01]  /*7b90*/  LOP3.LUT R23, R10, R42, R23, 0x96, !PT ;  /* 0x0000002a0a177212 */ /* 0x000fe200078e9617 */
[----:B------:R-:W-:Y:S01]  /*7ba0*/  IMAD.IADD R10, R40, 0x1, R41 ;  /* 0x00000001280a7824 */ /* 0x000fe200078e0229 */
[C-C-:B------:R-:W-:Y:S02]  /*7bb0*/  SHF.R.W.U32 R40, R30.reuse, 0x2, R30.reuse ;  /* 0x000000021e287819 */ /* 0x140fe40000001e1e */
[C-C-:B------:R-:W-:Y:S02]  /*7bc0*/  SHF.R.W.U32 R41, R30.reuse, 0xd, R30.reuse ;  /* 0x0000000d1e297819 */ /* 0x140fe40000001e1e */
[----:B------:R-:W-:-:S04]  /*7bd0*/  SHF.R.W.U32 R42, R30, 0x16, R30 ;  /* 0x000000161e2a7819 */ /* 0x000fc80000001e1e */
[----:B------:R-:W-:Y:S02]  /*7be0*/  LOP3.LUT R40, R42, R40, R41, 0x96, !PT ;  /* 0x000000282a287212 */ /* 0x000fe400078e9629 */
[----:B------:R-:W-:-:S05]  /*7bf0*/  IADD3 R42, PT, PT, R36, -0x67c1aeae, R17 ;  /* 0x983e5152242a7810 */ /* 0x000fca0007ffe011 */
        /* <DEDUP_REMOVED lines=11> */
[----:B------:R-:W-:-:S02]  /*7cb0*/  SHF.R.W.U32 R41, R10, 0x13, R10 ;  /* 0x000000130a297819 */ /* 0x000fc40000001e0a */
[----:B------:R-:W-:Y:S02]  /*7cc0*/  IADD3 R43, PT, PT, R35, -0x57ce3993, R18 ;  /* 0xa831c66d232b7810 */ /* 0x000fe40007ffe012 */
[----:B------:R-:W-:Y:S02]  /*7cd0*/  LOP3.LUT R40, R41, R42, R40, 0x96, !PT ;  /* 0x0000002a29287212 */ /* 0x000fe400078e9628 */
[----:B------:R-:W-:Y:S01]  /*7ce0*/  IADD3 R41, PT, PT, R16, R8, R27 ;  /* 0x0000000810297210 */ /* 0x000fe20007ffe01b */
[----:B------:R-:W-:Y:S01]  /*7cf0*/  IMAD.IADD R35, R34, 0x1, R43 ;  /* 0x0000000122237824 */ /* 0x000fe200078e022b */
        /* <DEDUP_REMOVED lines=9> */
[----:B------:R-:W-:Y:S02]  /*7d90*/  LOP3.LUT R39, R37, R30, R31, 0xe8, !PT ;  /* 0x0000001e25277212 */ /* 0x000fe400078ee81f */
[--C-:B------:R-:W-:Y:S02]  /*7da0*/  SHF.R.W.U32 R42, R35, 0x19, R35.reuse ;  /* 0x00000019232a7819 */ /* 0x100fe40000001e23 */
[----:B------:R-:W-:Y:S02]  /*7db0*/  IADD3 R34, PT, PT, R43, R39, R38 ;  /* 0x000000272b227210 */ /* 0x000fe40007ffe026 */
[C-C-:B------:R-:W-:Y:S02]  /*7dc0*/  SHF.R.W.U32 R38, R35.reuse, 0x6, R35.reuse ;  /* 0x0000000623267819 */ /* 0x140fe40000001e23 */
[----:B------:R-:W-:-:S04]  /*7dd0*/  SHF.R.W.U32 R39, R35, 0xb, R35 ;  /* 0x0000000b23277819 */ /* 0x000fc80000001e23 */
[----:B------:R-:W-:Y:S02]  /*7de0*/  LOP3.LUT R39, R42, R38, R39, 0x96, !PT ;  /* 0x000000262a277212 */ /* 0x000fe400078e9627 */
[----:B------:R-:W-:Y:S02]  /*7df0*/  LOP3.LUT R38, R35, R36, R33, 0xca, !PT ;  /* 0x0000002423267212 */ /* 0x000fe400078eca21 */
[----:B------:R-:W-:Y:S02]  /*7e00*/  SHF.R.U32.HI R42, RZ, 0xa, R8 ;  /* 0x0000000aff2a7819 */ /* 0x000fe40000011608 */
        /* <DEDUP_REMOVED lines=23> */
[----:B------:R-:W-:Y:S02]  /*7f80*/  SHF.R.U32.HI R42, RZ, 0xa, R7 ;  /* 0x0000000aff2a7819 */ /* 0x000fe40000011607 */
        /* <DEDUP_REMOVED lines=9> */
[----:B------:R-:W-:-:S02]  /*8020*/  SHF.R.U32.HI R42, RZ, 0x3, R14 ;  /* 0x00000003ff2a7819 */ /* 0x000fc4000001160e */
[----:B------:R-:W-:Y:S02]  /*8030*/  SHF.R.W.U32 R30, R33, 0x6, R33 ;  /* 0x00000006211e7819 */ /* 0x000fe40000001e21 */
        /* <DEDUP_REMOVED lines=9> */
[C---:B------:R-:W-:Y:S02]  /*80d0*/  SHF.R.W.U32 R39, R33.reuse, 0xb, R33 ;  /* 0x0000000b21277819 */ /* 0x040fe40000001e21 */
[----:B------:R-:W-:-:S02]  /*80e0*/  LOP3.LUT R43, R33, R32, R35, 0xca, !PT ;  /* 0x00000020212b7212 */ /* 0x000fc400078eca23 */
[----:B------:R-:W-:Y:S02]  /*80f0*/  LOP3.LUT R39, R42, R30, R39, 0x96, !PT ;  /* 0x0000001e2a277212 */ /* 0x000fe400078e9627 */
[C---:B------:R-:W-:Y:S02]  /*8100*/  SHF.R.W.U32 R30, R2.reuse, 0x13, R2 ;  /* 0x00000013021e7819 */ /* 0x040fe40000001e02 */
[----:B------:R-:W-:Y:S02]  /*8110*/  IADD3 R43, PT, PT, R43, R39, R36 ;  /* 0x000000272b2b7210 */ /* 0x000fe40007ffe024 */
[--C-:B------:R-:W-:Y:S02]  /*8120*/  SHF.R.W.U32 R39, R2, 0x11, R2.reuse ;  /* 0x0000001102277819 */ /* 0x100fe40000001e02 */
[----:B------:R-:W-:Y:S02]  /*8130*/  SHF.R.U32.HI R36, RZ, 0xa, R2 ;  /* 0x0000000aff247819 */ /* 0x000fe40000011602 */
[----:B------:R-:W-:-:S02]  /*8140*/  IADD3 R42, PT, PT, R12, R9, R24 ;  /* 0x000000090c2a7210 */ /* 0x000fc40007ffe018 */
[----:B------:R-:W-:Y:S02]  /*8150*/  LOP3.LUT R39, R30, R36, R39, 0x96, !PT ;  /* 0x000000241e277212 */ /* 0x000fe400078e9627 */
[C-C-:B------:R-:W-:Y:S02]  /*8160*/  SHF.R.W.U32 R24, R13.reuse, 0x7, R13.reuse ;  /* 0x000000070d187819 */ /* 0x140fe40000001e0d */
[--C-:B------:R-:W-:Y:S02]  /*8170*/  SHF.R.W.U32 R9, R13, 0x12, R13.reuse ;  /* 0x000000120d097819 */ /* 0x100fe40000001e0d */
[----:B------:R-:W-:Y:S02]  /*8180*/  SHF.R.U32.HI R30, RZ, 0x3, R13 ;  /* 0x00000003ff1e7819 */ /* 0x000fe4000001160d */
[----:B------:R-:W-:Y:S02]  /*8190*/  SHF.R.W.U32 R36, R38, 0x16, R38 ;  /* 0x0000001626247819 */ /* 0x000fe40000001e26 */
[----:B------:R-:W-:Y:S01]  /*81a0*/  LOP3.LUT R24, R9, R30, R24, 0x96, !PT ;  /* 0x0000001e09187212 */ /* 0x000fe200078e9618 */
[----:B------:R-:W-:Y:S01]  /*81b0*/  IMAD.IADD R9, R40, 0x1, R41 ;  /* 0x0000000128097824 */ /* 0x000fe200078e0229 */
[----:B------:R-:W-:-:S02]  /*81c0*/  SHF.R.W.U32 R30, R38, 0x2, R38 ;  /* 0x00000002261e7819 */ /* 0x000fc40000001e26 */
[----:B------:R-:W-:Y:S02]  /*81d0*/  SHF.R.W.U32 R41, R38, 0xd, R38 ;  /* 0x0000000d26297819 */ /* 0x000fe40000001e26 */
[----:B------:R-:W-:Y:S02]  /*81e0*/  IADD3 R40, PT, PT, R43, -0x391ff40d, R14 ;  /* 0xc6e00bf32b287810 */ /* 0x000fe40007ffe00e */
[----:B------:R-:W-:-:S03]  /*81f0*/  LOP3.LUT R30, R36, R30, R41, 0x96, !PT ;  /* 0x0000001e241e7212 */ /* 0x000fc600078e9629 */
[----:B------:R-:W-:Y:S01]  /*8200*/  IMAD.IADD R36, R37, 0x1, R40 ;  /* 0x0000000125247824 */ /* 0x000fe200078e0228 */
[----:B------:R-:W-:-:S04]  /*8210*/  LOP3.LUT R37, R38, R31, R34, 0xe8, !PT ;  /* 0x0000001f26257212 */ /* 0x000fc800078ee822 */
        /* <DEDUP_REMOVED lines=8> */
[--C-:B------:R-:W-:Y:S02]  /*82a0*/  SHF.R.W.U32 R35, R9, 0x13, R9.reuse ;  /* 0x0000001309237819 */ /* 0x100fe40000001e09 */
[----:B------:R-:W-:Y:S02]  /*82b0*/  SHF.R.U32.HI R30, RZ, 0xa, R9 ;  /* 0x0000000aff1e7819 */ /* 0x000fe40000011609 */
[----:B------:R-:W-:Y:S02]  /*82c0*/  IADD3 R41, PT, PT, R11, R21, R20 ;  /* 0x000000150b297210 */ /* 0x000fe40007ffe014 */
[----:B------:R-:W-:-:S02]  /*82d0*/  LOP3.LUT R40, R35, R30, R40, 0x96, !PT ;  /* 0x0000001e23287212 */ /* 0x000fc400078e9628 */
[C-C-:B------:R-:W-:Y:S02]  /*82e0*/  SHF.R.W.U32 R30, R12.reuse, 0x7, R12.reuse ;  /* 0x000000070c1e7819 */ /* 0x140fe40000001e0c */
[--C-:B------:R-:W-:Y:S02]  /*82f0*/  SHF.R.W.U32 R21, R12, 0x12, R12.reuse ;  /* 0x000000120c157819 */ /* 0x100fe40000001e0c */
[----:B------:R-:W-:Y:S02]  /*8300*/  SHF.R.U32.HI R20, RZ, 0x3, R12 ;  /* 0x00000003ff147819 */ /* 0x000fe4000001160c */
[--C-:B------:R-:W-:Y:S02]  /*8310*/  SHF.R.W.U32 R35, R37, 0xd, R37.reuse ;  /* 0x0000000d25237819 */ /* 0x100fe40000001e25 */
[----:B------:R-:W-:Y:S01]  /*8320*/  LOP3.LUT R30, R21, R20, R30, 0x96, !PT ;  /* 0x00000014151e7212 */ /* 0x000fe200078e961e */
[----:B------:R-:W-:Y:S01]  /*8330*/  IMAD.IADD R21, R39, 0x1, R42 ;  /* 0x0000000127157824 */ /* 0x000fe200078e022a */
[----:B------:R-:W-:-:S02]  /*8340*/  SHF.R.W.U32 R20, R37, 0x2, R37 ;  /* 0x0000000225147819 */ /* 0x000fc40000001e25 */
[----:B------:R-:W-:Y:S02]  /*8350*/  SHF.R.W.U32 R39, R37, 0x16, R37 ;  /* 0x0000001625277819 */ /* 0x000fe40000001e25 */
[----:B------:R-:W-:Y:S02]  /*8360*/  IADD3 R43, PT, PT, R44, -0x2a586eb9, R13 ;  /* 0xd5a791472c2b7810 */ /* 0x000fe40007ffe00d */
        /* <DEDUP_REMOVED lines=23> */
[----:B------:R-:W-:Y:S02]  /*84e0*/  IADD3 R40, PT, PT, R43, 0x6ca6351, R12 ;  /* 0x06ca63512b287810 */ /* 0x000fe40007ffe00c */
        /* <DEDUP_REMOVED lines=24> */
[----:B------:R-:W-:Y:S02]  /*8670*/  LOP3.LUT R23, R33, R23, R42, 0x96, !PT ;  /* 0x0000001721177212 */ /* 0x000fe400078e962a */
[----:B------:R-:W-:Y:S01]  /*8680*/  IADD3 R19, PT, PT, R17, R12, R19 ;  /* 0x0000000c11137210 */ /* 0x000fe20007ffe013 */
[----:B------:R-:W-:Y:S01]  /*8690*/  IMAD.IADD R33, R38, 0x1, R39 ;  /* 0x0000000126217824 */ /* 0x000fe200078e0227 */
[----:B------:R-:W-:Y:S02]  /*86a0*/  LOP3.LUT R38, R31, R34, R37, 0xe8, !PT ;  /* 0x000000221f267212 */ /* 0x000fe400078ee825 */
[----:B------:R-:W-:-:S02]  /*86b0*/  SHF.R.U32.HI R12, RZ, 0x3, R20 ;  /* 0x00000003ff0c7819 */ /* 0x000fc40000011614 */
        /* <DEDUP_REMOVED lines=22> */
[----:B------:R-:W-:Y:S01]  /*8820*/  LOP3.LUT R40, R38, R31, R34, 0xe8, !PT ;  /* 0x0000001f26287212 */ /* 0x000fe200078ee822 */
[----:B------:R-:W-:-:S03]  /*8830*/  IMAD.IADD R36, R37, 0x1, R44 ;  /* 0x0000000125247824 */ /* 0x000fc600078e022c */
        /* <DEDUP_REMOVED lines=10> */
[----:B------:R-:W-:Y:S02]  /*88e0*/  IADD3 R43, PT, PT, R35, 0x2e1b2138, R8 ;  /* 0x2e1b2138232b7810 */ /* 0x000fe40007ffe008 */
        /* <DEDUP_REMOVED lines=95> */
[----:B------:R-:W-:Y:S02]  /*8ee0*/  IADD3 R41, PT, PT, R44, 0x766a0abb, R21 ;  /* 0x766a0abb2c297810 */ /* 0x000fe40007ffe015 */
[----:B------:R-:W-:-:S02]  /*8ef0*/  LOP3.LUT R40, R35, R30, R40, 0x96, !PT ;  /* 0x0000001e23287212 */ /* 0x000fc400078e9628 */
[C-C-:B------:R-:W-:Y:S02]  /*8f00*/  SHF.R.W.U32 R30, R20.reuse, 0x7, R20.reuse ;  /* 0x00000007141e7819 */ /* 0x140fe40000001e14 */
[----:B------:R-:W-:-:S04]  /*8f10*/  SHF.R.W.U32 R35, R20, 0x12, R20 ;  /* 0x0000001214237819 */ /* 0x000fc80000001e14 */
[----:B------:R-:W-:Y:S01]  /*8f20*/  LOP3.LUT R30, R35, R12, R30, 0x96, !PT ;  /* 0x0000000c231e7212 */ /* 0x000fe200078e961e */
[----:B------:R-:W-:Y:S01]  /*8f30*/  IMAD.IADD R12, R39, 0x1, R42 ;  /* 0x00000001270c7824 */ /* 0x000fe200078e022a */
[C-C-:B------:R-:W-:Y:S02]  /*8f40*/  SHF.R.W.U32 R35, R37.reuse, 0x2, R37.reuse ;  /* 0x0000000225237819 */ /* 0x140fe40000001e25 */
[C-C-:B------:R-:W-:Y:S02]  /*8f50*/  SHF.R.W.U32 R42, R37.reuse, 0xd, R37.reuse ;  /* 0x0000000d252a7819 */ /* 0x140fe40000001e25 */
        /* <DEDUP_REMOVED lines=24> */
[----:B------:R-:W-:Y:S02]  /*90e0*/  SHF.R.W.U32 R40, R34, 0x16, R34 ;  /* 0x0000001622287819 */ /* 0x000fe40000001e22 */
[----:B------:R-:W-:Y:S02]  /*90f0*/  IADD3 R21, PT, PT, R11, R21, R30 ;  /* 0x000000150b157210 */ /* 0x000fe40007ffe01e */
[----:B------:R-:W-:Y:S01]  /*9100*/  LOP3.LUT R19, R40, R19, R32, 0x96, !PT ;  /* 0x0000001328137212 */ /* 0x000fe200078e9620 */
        /* <DEDUP_REMOVED lines=24> */
[----:B------:R-:W-:Y:S01]  /*9290*/  IADD3 R22, PT, PT, R19, R20, R22 ;  /* 0x0000001413167210 */ /* 0x000fe20007ffe016 */
        /* <DEDUP_REMOVED lines=25> */
[----:B------:R-:W-:Y:S01]  /*9430*/  IMAD.IADD R36, R37, 0x1, R44 ;  /* 0x0000000125247824 */ /* 0x000fe200078e022c */
[----:B------:R-:W-:Y:S02]  /*9440*/  IADD3 R17, PT, PT, R8, R17, R10 ;  /* 0x0000001108117210 */ /* 0x000fe40007ffe00a */
[----:B------:R-:W-:-:S02]  /*9450*/  IADD3 R37, PT, PT, R44, R40, R27 ;  /* 0x000000282c257210 */ /* 0x000fc40007ffe01b */
[C-C-:B------:R-:W-:Y:S02]  /*9460*/  SHF.R.W.U32 R27, R36.reuse, 0x6, R36.reuse ;  /* 0x00000006241b7819 */ /* 0x140fe40000001e24 */
[C-C-:B------:R-:W-:Y:S02]  /*9470*/  SHF.R.W.U32 R40, R36.reuse, 0xb, R36.reuse ;  /* 0x0000000b24287819 */ /* 0x140fe40000001e24 */
[----:B------:R-:W-:-:S04]  /*9480*/  SHF.R.W.U32 R41, R36, 0x19, R36 ;  /* 0x0000001924297819 */ /* 0x000fc80000001e24 */
[----:B------:R-:W-:Y:S02]  /*9490*/  LOP3.LUT R40, R41, R27, R40, 0x96, !PT ;  /* 0x0000001b29287212 */ /* 0x000fe400078e9628 */
[----:B------:R-:W-:-:S04]  /*94a0*/  LOP3.LUT R27, R36, R33, R32, 0xca, !PT ;  /* 0x00000021241b7212 */ /* 0x000fc800078eca20 */
[----:B------:R-:W-:Y:S02]  /*94b0*/  IADD3 R44, PT, PT, R27, R40, R35 ;  /* 0x000000281b2c7210 */ /* 0x000fe40007ffe023 */
[C-C-:B------:R-:W-:Y:S02]  /*94c0*/  SHF.R.W.U32 R40, R8.reuse, 0x11, R8.reuse ;  /* 0x0000001108287819 */ /* 0x140fe40000001e08 */
[--C-:B------:R-:W-:Y:S02]  /*94d0*/  SHF.R.W.U32 R27, R8, 0x13, R8.reuse ;  /* 0x00000013081b7819 */ /* 0x100fe40000001e08 */
[----:B------:R-:W-:Y:S02]  /*94e0*/  SHF.R.U32.HI R35, RZ, 0xa, R8 ;  /* 0x0000000aff237819 */ /* 0x000fe40000011608 */
[----:B------:R-:W-:Y:S02]  /*94f0*/  IADD3 R41, PT, PT, R44, -0x57e599b5, R15 ;  /* 0xa81a664b2c297810 */ /* 0x000fe40007ffe00f */
[----:B------:R-:W-:Y:S01]  /*9500*/  LOP3.LUT R40, R27, R35, R40, 0x96, !PT ;  /* 0x000000231b287212 */ /* 0x000fe200078e9628 */
[----:B------:R-:W-:Y:S01]  /*9510*/  IMAD.IADD R27, R39, 0x1, R42 ;  /* 0x00000001271b7824 */ /* 0x000fe200078e022a */
[----:B------:R-:W-:-:S02]  /*9520*/  SHF.R.W.U32 R35, R37, 0x2, R37 ;  /* 0x0000000225237819 */ /* 0x000fc40000001e25 */
        /* <DEDUP_REMOVED lines=17> */
[----:B------:R-:W-:-:S02]  /*9640*/  LOP3.LUT R32, R39, R41, R32, 0x96, !PT ;  /* 0x0000002927207212 */ /* 0x000fc400078e9620 */
[----:B------:R-:W-:Y:S01]  /*9650*/  IADD3 R39, PT, PT, R14, R7, R16 ;  /* 0x000000070e277210 */ /* 0x000fe20007ffe010 */
[----:B------:R-:W-:Y:S01]  /*9660*/  IMAD.IADD R42, R31, 0x1, R44 ;  /* 0x000000011f2a7824 */ /* 0x000fe200078e022c */
        /* <DEDUP_REMOVED lines=8> */
[----:B------:R-:W-:-:S04]  /*96f0*/  SHF.R.W.U32 R16, R42, 0x6, R42 ;  /* 0x000000062a107819 */ /* 0x000fc80000001e2a */
[----:B------:R-:W-:Y:S01]  /*9700*/  LOP3.LUT R44, R41, R16, R31, 0x96, !PT ;  /* 0x00000010292c7212 */ /* 0x000fe200078e961f */
[----:B------:R-:W-:Y:S01]  /*9710*/  IMAD.IADD R16, R40, 0x1, R39 ;  /* 0x0000000128107824 */ /* 0x000fe200078e0227 */
[----:B------:R-:W-:Y:S02]  /*9720*/  LOP3.LUT R31, R42, R35, R36, 0xca, !PT ;  /* 0x000000232a1f7212 */ /* 0x000fe400078eca24 */
[----:B------:R-:W-:Y:S02]  /*9730*/  SHF.R.W.U32 R39, R7, 0x16, R7 ;  /* 0x0000001607277819 */ /* 0x000fe40000001e07 */
[----:B------:R-:W-:Y:S02]  /*9740*/  IADD3 R41, PT, PT, R31, R44, R33 ;  /* 0x0000002c1f297210 */ /* 0x000fe40007ffe021 */
[C-C-:B------:R-:W-:Y:S02]  /*9750*/  SHF.R.W.U32 R33, R16.reuse, 0x11, R16.reuse ;  /* 0x0000001110217819 */ /* 0x140fe40000001e10 */
[----:B------:R-:W-:-:S02]  /*9760*/  SHF.R.W.U32 R40, R16, 0x13, R16 ;  /* 0x0000001310287819 */ /* 0x000fc40000001e10 */
[----:B------:R-:W-:Y:S02]  /*9770*/  SHF.R.U32.HI R31, RZ, 0xa, R16 ;  /* 0x0000000aff1f7819 */ /* 0x000fe40000011610 */
[----:B------:R-:W-:Y:S02]  /*9780*/  IADD3 R41, PT, PT, R41, -0x3893ae5d, R14 ;  /* 0xc76c51a329297810 */ /* 0x000fe40007ffe00e */
[----:B------:R-:W-:Y:S02]  /*9790*/  LOP3.LUT R33, R40, R31, R33, 0x96, !PT ;  /* 0x0000001f28217212 */ /* 0x000fe400078e9621 */
        /* <DEDUP_REMOVED lines=13> */
[C-C-:B------:R-:W-:Y:S02]  /*9870*/  SHF.R.W.U32 R39, R40.reuse, 0xd, R40.reuse ;  /* 0x0000000d28277819 */ /* 0x140fe40000001e28 */
[----:B------:R-:W-:Y:S02]  /*9880*/  SHF.R.W.U32 R38, R40, 0x16, R40 ;  /* 0x0000001628267819 */ /* 0x000fe40000001e28 */
[----:B------:R-:W-:Y:S02]  /*9890*/  IADD3 R44, PT, PT, R44, -0x2e6d17e7, R13 ;  /* 0xd192e8192c2c7810 */ /* 0x000fe40007ffe00d */
[----:B------:R-:W-:-:S02]  /*98a0*/  LOP3.LUT R39, R38, R36, R39, 0x96, !PT ;  /* 0x0000002426277212 */ /* 0x000fc400078e9627 */
[----:B------:R-:W-:Y:S01]  /*98b0*/  LOP3.LUT R38, R40, R7, R34, 0xe8, !PT ;  /* 0x0000000728267212 */ /* 0x000fe200078ee822 */
[----:B------:R-:W-:-:S03]  /*98c0*/  IMAD.IADD R36, R37, 0x1, R44 ;  /* 0x0000000125247824 */ /* 0x000fc600078e022c */
[----:B------:R-:W-:Y:S02]  /*98d0*/  IADD3 R39, PT, PT, R44, R38, R39 ;  /* 0x000000262c277210 */ /* 0x000fe40007ffe027 */
[C-C-:B------:R-:W-:Y:S02]  /*98e0*/  SHF.R.W.U32 R37, R36.reuse, 0x6, R36.reuse ;  /* 0x0000000624257819 */ /* 0x140fe40000001e24 */
[C-C-:B------:R-:W-:Y:S02]  /*98f0*/  SHF.R.W.U32 R38, R36.reuse, 0xb, R36.reuse ;  /* 0x0000000b24267819 */ /* 0x140fe40000001e24 */
[----:B------:R-:W-:Y:S02]  /*9900*/  SHF.R.W.U32 R41, R36, 0x19, R36 ;  /* 0x0000001924297819 */ /* 0x000fe40000001e24 */
[----:B------:R-:W-:Y:S02]  /*9910*/  LOP3.LUT R44, R39, R40, R7, 0xe8, !PT ;  /* 0x00000028272c7212 */ /* 0x000fe400078ee807 */
[----:B------:R-:W-:-:S02]  /*9920*/  LOP3.LUT R38, R41, R37, R38, 0x96, !PT ;  /* 0x0000002529267212 */ /* 0x000fc400078e9626 */
[----:B------:R-:W-:-:S04]  /*9930*/  LOP3.LUT R37, R36, R31, R42, 0xca, !PT ;  /* 0x0000001f24257212 */ /* 0x000fc800078eca2a */
[----:B------:R-:W-:Y:S02]  /*9940*/  IADD3 R41, PT, PT, R37, R38, R35 ;  /* 0x0000002625297210 */ /* 0x000fe40007ffe023 */
[C-C-:B------:R-:W-:Y:S02]  /*9950*/  SHF.R.W.U32 R35, R39.reuse, 0x2, R39.reuse ;  /* 0x0000000227237819 */ /* 0x140fe40000001e27 */
[C-C-:B------:R-:W-:Y:S02]  /*9960*/  SHF.R.W.U32 R38, R39.reuse, 0xd, R39.reuse ;  /* 0x0000000d27267819 */ /* 0x140fe40000001e27 */
[----:B------:R-:W-:-:S04]  /*9970*/  SHF.R.W.U32 R37, R39, 0x16, R39 ;  /* 0x0000001627257819 */ /* 0x000fc80000001e27 */
[----:B------:R-:W-:Y:S02]  /*9980*/  LOP3.LUT R35, R37, R35, R38, 0x96, !PT ;  /* 0x0000002325237212 */ /* 0x000fe400078e9626 */
[----:B------:R-:W-:-:S04]  /*9990*/  IADD3 R37, PT, PT, R41, -0x2966f9dc, R12 ;  /* 0xd699062429257810 */ /* 0x000fc80007ffe00c */
[----:B------:R-:W-:Y:S01]  /*99a0*/  IADD3 R44, PT, PT, R37, R44, R35 ;  /* 0x0000002c252c7210 */ /* 0x000fe20007ffe023 */
[----:B------:R-:W-:-:S05]  /*99b0*/  IMAD.IADD R41, R34, 0x1, R37 ;  /* 0x0000000122297824 */ /* 0x000fca00078e0225 */
[C-C-:B------:R-:W-:Y:S02]  /*99c0*/  SHF.R.W.U32 R34, R41.reuse, 0x6, R41.reuse ;  /* 0x0000000629227819 */ /* 0x140fe40000001e29 */
[C-C-:B------:R-:W-:Y:S02]  /*99d0*/  SHF.R.W.U32 R35, R41.reuse, 0xb, R41.reuse ;  /* 0x0000000b29237819 */ /* 0x140fe40000001e29 */
[----:B------:R-:W-:-:S04]  /*99e0*/  SHF.R.W.U32 R37, R41, 0x19, R41 ;  /* 0x0000001929257819 */ /* 0x000fc80000001e29 */
[----:B------:R-:W-:Y:S02]  /*99f0*/  LOP3.LUT R35, R37, R34, R35, 0x96, !PT ;  /* 0x0000002225237212 */ /* 0x000fe400078e9623 */
[----:B------:R-:W-:Y:S02]  /*9a00*/  LOP3.LUT R34, R41, R36, R31, 0xca, !PT ;  /* 0x0000002429227212 */ /* 0x000fe400078eca1f */
[----:B------:R-:W-:Y:S02]  /*9a10*/  SHF.R.W.U32 R37, R44, 0x16, R44 ;  /* 0x000000162c257819 */ /* 0x000fe40000001e2c */
[----:B------:R-:W-:Y:S02]  /*9a20*/  IADD3 R42, PT, PT, R34, R35, R42 ;  /* 0x00000023222a7210 */ /* 0x000fe40007ffe02a */
[C-C-:B------:R-:W-:Y:S02]  /*9a30*/  SHF.R.W.U32 R34, R44.reuse, 0x2, R44.reuse ;  /* 0x000000022c227819 */ /* 0x140fe40000001e2c */
[----:B------:R-:W-:-:S02]  /*9a40*/  SHF.R.W.U32 R35, R44, 0xd, R44 ;  /* 0x0000000d2c237819 */ /* 0x000fc40000001e2c */
[----:B------:R-:W-:Y:S02]  /*9a50*/  IADD3 R42, PT, PT, R42, -0xbf1ca7b, R11 ;  /* 0xf40e35852a2a7810 */ /* 0x000fe40007ffe00b */
        /* <DEDUP_REMOVED lines=12> */
[----:B------:R-:W-:-:S04]  /*9b20*/  SHF.R.W.U32 R31, R35, 0x16, R35 ;  /* 0x00000016231f7819 */ /* 0x000fc80000001e23 */
[----:B------:R-:W-:Y:S02]  /*9b30*/  LOP3.LUT R34, R31, R7, R34, 0x96, !PT ;  /* 0x000000071f227212 */ /* 0x000fe400078e9622 */
[----:B------:R-:W-:Y:S02]  /*9b40*/  IADD3 R31, PT, PT, R42, 0x106aa070, R19 ;  /* 0x106aa0702a1f7810 */ /* 0x000fe40007ffe013 */
[----:B------:R-:W-:-:S03]  /*9b50*/  LOP3.LUT R7, R35, R44, R39, 0xe8, !PT ;  /* 0x0000002c23077212 */ /* 0x000fc600078ee827 */
[----:B------:R-:W-:Y:S01]  /*9b60*/  IMAD.IADD R37, R40, 0x1, R31 ;  /* 0x0000000128257824 */ /* 0x000fe200078e021f */
[----:B------:R-:W-:-:S04]  /*9b70*/  IADD3 R34, PT, PT, R31, R7, R34 ;  /* 0x000000071f227210 */ /* 0x000fc80007ffe022 */
[C-C-:B------:R-:W-:Y:S02]  /*9b80*/  SHF.R.W.U32 R7, R37.reuse, 0x6, R37.reuse ;  /* 0x0000000625077819 */ /* 0x140fe40000001e25 */
[C-C-:B------:R-:W-:Y:S02]  /*9b90*/  SHF.R.W.U32 R40, R37.reuse, 0xb, R37.reuse ;  /* 0x0000000b25287819 */ /* 0x140fe40000001e25 */
[----:B------:R-:W-:-:S04]  /*9ba0*/  SHF.R.W.U32 R31, R37, 0x19, R37 ;  /* 0x00000019251f7819 */ /* 0x000fc80000001e25 */
[----:B------:R-:W-:Y:S02]  /*9bb0*/  LOP3.LUT R7, R31, R7, R40, 0x96, !PT ;  /* 0x000000071f077212 */ /* 0x000fe400078e9628 */
[----:B------:R-:W-:Y:S02]  /*9bc0*/  LOP3.LUT R31, R37, R38, R41, 0xca, !PT ;  /* 0x00000026251f7212 */ /* 0x000fe400078eca29 */
[C---:B------:R-:W-:Y:S02]  /*9bd0*/  LOP3.LUT R40, R34.reuse, R35, R44, 0xe8, !PT ;  /* 0x0000002322287212 */ /* 0x040fe400078ee82c */
[----:B------:R-:W-:Y:S02]  /*9be0*/  IADD3 R43, PT, PT, R31, R7, R36 ;  /* 0x000000071f2b7210 */ /* 0x000fe40007ffe024 */
[C-C-:B------:R-:W-:Y:S02]  /*9bf0*/  SHF.R.W.U32 R7, R34.reuse, 0x2, R34.reuse ;  /* 0x0000000222077819 */ /* 0x140fe40000001e22 */
[----:B------:R-:W-:-:S02]  /*9c00*/  SHF.R.W.U32 R36, R34, 0xd, R34 ;  /* 0x0000000d22247819 */ /* 0x000fc40000001e22 */
[----:B------:R-:W-:Y:S02]  /*9c10*/  SHF.R.W.U32 R31, R34, 0x16, R34 ;  /* 0x00000016221f7819 */ /* 0x000fe40000001e22 */
        /* <DEDUP_REMOVED lines=12> */
[----:B------:R-:W-:-:S04]  /*9ce0*/  SHF.R.W.U32 R40, R31, 0xd, R31 ;  /* 0x0000000d1f287819 */ /* 0x000fc80000001e1f */
[----:B------:R-:W-:Y:S02]  /*9cf0*/  LOP3.LUT R40, R39, R7, R40, 0x96, !PT ;  /* 0x0000000727287212 */ /* 0x000fe400078e9628 */
[----:B------:R-:W-:Y:S02]  /*9d00*/  IADD3 R7, PT, PT, R13, R2, R29 ;  /* 0x000000020d077210 */ /* 0x000fe40007ffe01d */
[----:B------:R-:W-:Y:S02]  /*9d10*/  IADD3 R29, PT, PT, R42, 0x1e376c08, R27 ;  /* 0x1e376c082a1d7810 */ /* 0x000fe40007ffe01b */
[----:B------:R-:W-:Y:S01]  /*9d20*/  IADD3 R2, PT, PT, R12, R9, R24 ;  /* 0x000000090c027210 */ /* 0x000fe20007ffe018 */
[----:B------:R-:W-:Y:S01]  /*9d30*/  IMAD.IADD R7, R32, 0x1, R7 ;  /* 0x0000000120077824 */ /* 0x000fe200078e0207 */
[----:B------:R-:W-:Y:S01]  /*9d40*/  LOP3.LUT R9, R31, R34, R35, 0xe8, !PT ;  /* 0x000000221f097212 */ /* 0x000fe200078ee823 */
[----:B------:R-:W-:-:S03]  /*9d50*/  IMAD.IADD R39, R44, 0x1, R29 ;  /* 0x000000012c277824 */ /* 0x000fc600078e021d */
        /* <DEDUP_REMOVED lines=9> */
[----:B------:R-:W-:Y:S02]  /*9df0*/  SHF.R.U32.HI R32, RZ, 0xa, R7 ;  /* 0x0000000aff207819 */ /* 0x000fe40000011607 */
[----:B------:R-:W-:Y:S02]  /*9e00*/  IADD3 R41, PT, PT, R40, R33, R38 ;  /* 0x0000002128297210 */ /* 0x000fe40007ffe026 */
[----:B------:R-:W-:Y:S02]  /*9e10*/  LOP3.LUT R2, R29, R32, R2, 0x96, !PT ;  /* 0x000000201d027212 */ /* 0x000fe400078e9602 */
[----:B------:R-:W-:-:S02]  /*9e20*/  SHF.R.W.U32 R33, R9, 0x11, R9 ;  /* 0x0000001109217819 */ /* 0x000fc40000001e09 */
[----:B------:R-:W-:Y:S01]  /*9e30*/  SHF.R.W.U32 R32, R9, 0x13, R9 ;  /* 0x0000001309207819 */ /* 0x000fe20000001e09 */
[----:B------:R-:W-:Y:S01]  /*9e40*/  IMAD.IADD R2, R2, 0x1, R21 ;  /* 0x0000000102027824 */ /* 0x000fe200078e0215 */
[----:B------:R-:W-:Y:S02]  /*9e50*/  SHF.R.U32.HI R29, RZ, 0xa, R9 ;  /* 0x0000000aff1d7819 */ /* 0x000fe40000011609 */
[----:B------:R-:W-:Y:S02]  /*9e60*/  IADD3 R42, PT, PT, R41, 0x2748774c, R16 ;  /* 0x2748774c292a7810 */ /* 0x000fe40007ffe010 */
[----:B------:R-:W-:Y:S02]  /*9e70*/  LOP3.LUT R33, R32, R29, R33, 0x96, !PT ;  /* 0x0000001d20217212 */ /* 0x000fe400078e9621 */
[C---:B------:R-:W-:Y:S01]  /*9e80*/  SHF.R.W.U32 R41, R24.reuse, 0x2, R24 ;  /* 0x0000000218297819 */ /* 0x040fe20000001e18 */
[----:B------:R-:W-:Y:S01]  /*9e90*/  IMAD.IADD R40, R35, 0x1, R42 ;  /* 0x0000000123287824 */ /* 0x000fe200078e022a */
[----:B------:R-:W-:-:S02]  /*9ea0*/  SHF.R.W.U32 R32, R24, 0xd, R24 ;  /* 0x0000000d18207819 */ /* 0x000fc40000001e18 */
[----:B------:R-:W-:Y:S02]  /*9eb0*/  SHF.R.W.U32 R29, R24, 0x16, R24 ;  /* 0x00000016181d7819 */ /* 0x000fe40000001e18 */
[C---:B------:R-:W-:Y:S02]  /*9ec0*/  SHF.R.W.U32 R35, R40.reuse, 0x19, R40 ;  /* 0x0000001928237819 */ /* 0x040fe40000001e28 */
[----:B------:R-:W-:Y:S02]  /*9ed0*/  LOP3.LUT R41, R29, R41, R32, 0x96, !PT ;  /* 0x000000291d297212 */ /* 0x000fe400078e9620 */
[C-C-:B------:R-:W-:Y:S02]  /*9ee0*/  SHF.R.W.U32 R29, R40.reuse, 0x6, R40.reuse ;  /* 0x00000006281d7819 */ /* 0x140fe40000001e28 */
[----:B------:R-:W-:Y:S02]  /*9ef0*/  SHF.R.W.U32 R32, R40, 0xb, R40 ;  /* 0x0000000b28207819 */ /* 0x000fe40000001e28 */
[----:B------:R-:W-:-:S02]  /*9f00*/  SHF.R.W.U32 R20, R2, 0x11, R2 ;  /* 0x0000001102147819 */ /* 0x000fc40000001e02 */
[----:B------:R-:W-:Y:S02]  /*9f10*/  LOP3.LUT R32, R35, R29, R32, 0x96, !PT ;  /* 0x0000001d23207212 */ /* 0x000fe400078e9620 */
[----:B------:R-:W-:-:S04]  /*9f20*/  LOP3.LUT R29, R40, R39, R36, 0xca, !PT ;  /* 0x00000027281d7212 */ /* 0x000fc800078eca24 */
[----:B------:R-:W-:-:S04]  /*9f30*/  IADD3 R32, PT, PT, R29, R32, R37 ;  /* 0x000000201d207210 */ /* 0x000fc80007ffe025 */
[----:B------:R-:W-:-:S05]  /*9f40*/  IADD3 R37, PT, PT, R32, 0x34b0bcb5, R7 ;  /* 0x34b0bcb520257810 */ /* 0x000fca0007ffe007 */
[----:B------:R-:W-:-:S05]  /*9f50*/  IMAD.IADD R38, R34, 0x1, R37 ;  /* 0x0000000122267824 */ /* 0x000fca00078e0225 */
[C-C-:B------:R-:W-:Y:S02]  /*9f60*/  SHF.R.W.U32 R29, R38.reuse, 0x6, R38.reuse ;  /* 0x00000006261d7819 */ /* 0x140fe40000001e26 */
[C-C-:B------:R-:W-:Y:S02]  /*9f70*/  SHF.R.W.U32 R32, R38.reuse, 0xb, R38.reuse ;  /* 0x0000000b26207819 */ /* 0x140fe40000001e26 */
[----:B------:R-:W-:-:S04]  /*9f80*/  SHF.R.W.U32 R35, R38, 0x19, R38 ;  /* 0x0000001926237819 */ /* 0x000fc80000001e26 */
        /* <DEDUP_REMOVED lines=10> */
[----:B------:R-:W-:Y:S02]  /*a030*/  IADD3 R35, PT, PT, R35, R30, R39 ;  /* 0x0000001e23237210 */ /* 0x000fe40007ffe027 */
[----:B------:R-:W-:Y:S02]  /*a040*/  LOP3.LUT R39, R24, R31, R34, 0xe8, !PT ;  /* 0x0000001f18277212 */ /* 0x000fe400078ee822 */
[--C-:B------:R-:W-:Y:S02]  /*a050*/  IADD3 R35, PT, PT, R35, 0x4ed8aa4a, R2.reuse ;  /* 0x4ed8aa4a23237810 */ /* 0x100fe40007ffe002 */
[----:B------:R-:W-:Y:S02]  /*a060*/  IADD3 R39, PT, PT, R42, R39, R41 ;  /* 0x000000272a277210 */ /* 0x000fe40007ffe029 */
[----:B------:R-:W-:Y:S01]  /*a070*/  SHF.R.W.U32 R41, R2, 0x13, R2 ;  /* 0x0000001302297819 */ /* 0x000fe20000001e02 */
[----:B------:R-:W-:Y:S01]  /*a080*/  IMAD.IADD R30, R24, 0x1, R35 ;  /* 0x00000001181e7824 */ /* 0x000fe200078e0223 */
[----:B------:R-:W-:-:S04]  /*a090*/  LOP3.LUT R31, R39, R24, R31, 0xe8, !PT ;  /* 0x00000018271f7212 */ /* 0x000fc800078ee81f */
[C-C-:B------:R-:W-:Y:S02]  /*a0a0*/  SHF.R.W.U32 R21, R30.reuse, 0x6, R30.reuse ;  /* 0x000000061e157819 */ /* 0x140fe40000001e1e */
[C-C-:B------:R-:W-:Y:S02]  /*a0b0*/  SHF.R.W.U32 R34, R30.reuse, 0xb, R30.reuse ;  /* 0x0000000b1e227819 */ /* 0x140fe40000001e1e */
[----:B------:R-:W-:-:S04]  /*a0c0*/  SHF.R.W.U32 R36, R30, 0x19, R30 ;  /* 0x000000191e247819 */ /* 0x000fc80000001e1e */
[----:B------:R-:W-:Y:S02]  /*a0d0*/  LOP3.LUT R21, R36, R21, R34, 0x96, !PT ;  /* 0x0000001524157212 */ /* 0x000fe400078e9622 */
[----:B------:R-:W-:Y:S02]  /*a0e0*/  LOP3.LUT R34, R30, R29, R38, 0xca, !PT ;  /* 0x0000001d1e227212 */ /* 0x000fe400078eca26 */
[--C-:B------:R-:W-:Y:S02]  /*a0f0*/  SHF.R.W.U32 R36, R39, 0x16, R39.reuse ;  /* 0x0000001627247819 */ /* 0x100fe40000001e27 */
[----:B------:R-:W-:Y:S01]  /*a100*/  IADD3 R40, PT, PT, R34, R21, R40 ;  /* 0x0000001522287210 */ /* 0x000fe20007ffe028 */
[----:B------:R-:W-:Y:S01]  /*a110*/  IMAD.IADD R21, R33, 0x1, R22 ;  /* 0x0000000121157824 */ /* 0x000fe200078e0216 */
[----:B------:R-:W-:Y:S02]  /*a120*/  SHF.R.U32.HI R34, RZ, 0xa, R2 ;  /* 0x0000000aff227819 */ /* 0x000fe40000011602 */
[----:B------:R-:W-:-:S02]  /*a130*/  SHF.R.W.U32 R22, R39, 0x2, R39 ;  /* 0x0000000227167819 */ /* 0x000fc40000001e27 */
[----:B------:R-:W-:Y:S02]  /*a140*/  LOP3.LUT R34, R41, R34, R20, 0x96, !PT ;  /* 0x0000002229227212 */ /* 0x000fe400078e9614 */
[----:B------:R-:W-:Y:S02]  /*a150*/  IADD3 R20, PT, PT, R40, 0x5b9cca4f, R21 ;  /* 0x5b9cca4f28147810 */ /* 0x000fe40007ffe015 */
[C---:B------:R-:W-:Y:S01]  /*a160*/  SHF.R.W.U32 R41, R39.reuse, 0xd, R39 ;  /* 0x0000000d27297819 */ /* 0x040fe20000001e27 */
[----:B------:R-:W-:Y:S02]  /*a170*/  IMAD.IADD R10, R34, 0x1, R17 ;  /* 0x00000001220a7824 */ /* 0x000fe400078e0211 */
        /* <DEDUP_REMOVED lines=10> */
[--C-:B------:R-:W-:Y:S02]  /*a220*/  SHF.R.W.U32 R31, R21, 0x13, R21.reuse ;  /* 0x00000013151f7819 */ /* 0x100fe40000001e15 */
[----:B------:R-:W-:Y:S02]  /*a230*/  SHF.R.U32.HI R36, RZ, 0xa, R21 ;  /* 0x0000000aff247819 */ /* 0x000fe40000011615 */
[----:B------:R-:W-:Y:S02]  /*a240*/  IADD3 R17, PT, PT, R17, 0x682e6ff3, R10 ;  /* 0x682e6ff311117810 */ /* 0x000fe40007ffe00a */
[----:B------:R-:W-:-:S02]  /*a250*/  LOP3.LUT R18, R31, R36, R22, 0x96, !PT ;  /* 0x000000241f127212 */ /* 0x000fc400078e9616 */
[C-C-:B------:R-:W-:Y:S01]  /*a260*/  SHF.R.W.U32 R27, R34.reuse, 0x2, R34.reuse ;  /* 0x00000002221b7819 */ /* 0x140fe20000001e22 */
[C---:B------:R-:W-:Y:S01]  /*a270*/  IMAD.IADD R22, R34.reuse, 0x1, R17 ;  /* 0x0000000122167824 */ /* 0x040fe200078e0211 */
[--C-:B------:R-:W-:Y:S01]  /*a280*/  SHF.R.W.U32 R36, R34, 0xd, R34.reuse ;  /* 0x0000000d22247819 */ /* 0x100fe20000001e22 */
[----:B------:R-:W-:Y:S01]  /*a290*/  IMAD.IADD R18, R18, 0x1, R23 ;  /* 0x0000000112127824 */ /* 0x000fe200078e0217 */
[----:B------:R-:W-:Y:S02]  /*a2a0*/  SHF.R.W.U32 R31, R34, 0x16, R34 ;  /* 0x00000016221f7819 */ /* 0x000fe40000001e22 */
[C-C-:B------:R-:W-:Y:S02]  /*a2b0*/  SHF.R.W.U32 R38, R22.reuse, 0x6, R22.reuse ;  /* 0x0000000616267819 */ /* 0x140fe40000001e16 */
[C-C-:B------:R-:W-:Y:S02]  /*a2c0*/  SHF.R.W.U32 R41, R22.reuse, 0xb, R22.reuse ;  /* 0x0000000b16297819 */ /* 0x140fe40000001e16 */
[----:B------:R-:W-:-:S02]  /*a2d0*/  SHF.R.W.U32 R40, R22, 0x19, R22 ;  /* 0x0000001916287819 */ /* 0x000fc40000001e16 */
[----:B------:R-:W-:Y:S02]  /*a2e0*/  LOP3.LUT R37, R31, R27, R36, 0x96, !PT ;  /* 0x0000001b1f257212 */ /* 0x000fe400078e9624 */
[C-C-:B------:R-:W-:Y:S02]  /*a2f0*/  SHF.R.W.U32 R31, R28.reuse, 0x7, R28.reuse ;  /* 0x000000071c1f7819 */ /* 0x140fe40000001e1c */
[--C-:B------:R-:W-:Y:S02]  /*a300*/  SHF.R.W.U32 R36, R28, 0x12, R28.reuse ;  /* 0x000000121c247819 */ /* 0x100fe40000001e1c */
[----:B------:R-:W-:Y:S02]  /*a310*/  SHF.R.U32.HI R27, RZ, 0x3, R28 ;  /* 0x00000003ff1b7819 */ /* 0x000fe4000001161c */
[----:B------:R-:W-:Y:S02]  /*a320*/  LOP3.LUT R24, R34, R39, R24, 0xe8, !PT ;  /* 0x0000002722187212 */ /* 0x000fe400078ee818 */
[----:B------:R-:W-:-:S02]  /*a330*/  LOP3.LUT R38, R40, R38, R41, 0x96, !PT ;  /* 0x0000002628267212 */ /* 0x000fc400078e9629 */
[----:B------:R-:W-:Y:S02]  /*a340*/  LOP3.LUT R40, R22, R33, R30, 0xca, !PT ;  /* 0x0000002116287212 */ /* 0x000fe400078eca1e */
[----:B------:R-:W-:Y:S02]  /*a350*/  LOP3.LUT R31, R36, R27, R31, 0x96, !PT ;  /* 0x0000001b241f7212 */ /* 0x000fe400078e961f */
[----:B------:R-:W-:Y:S02]  /*a360*/  IADD3 R27, PT, PT, R32, R24, R37 ;  /* 0x00000018201b7210 */ /* 0x000fe40007ffe025 */
[C-C-:B------:R-:W-:Y:S02]  /*a370*/  SHF.R.W.U32 R36, R14.reuse, 0x7, R14.reuse ;  /* 0x000000070e247819 */ /* 0x140fe40000001e0e */
[--C-:B------:R-:W-:Y:S02]  /*a380*/  SHF.R.W.U32 R23, R14, 0x12, R14.reuse ;  /* 0x000000120e177819 */ /* 0x100fe40000001e0e */
[----:B------:R-:W-:-:S02]  /*a390*/  SHF.R.U32.HI R24, RZ, 0x3, R14 ;  /* 0x00000003ff187819 */ /* 0x000fc4000001160e */
[----:B------:R-:W-:Y:S02]  /*a3a0*/  IADD3 R41, PT, PT, R40, R38, R29 ;  /* 0x0000002628297210 */ /* 0x000fe40007ffe01d */
[C-C-:B------:R-:W-:Y:S02]  /*a3b0*/  SHF.R.W.U32 R29, R27.reuse, 0x2, R27.reuse ;  /* 0x000000021b1d7819 */ /* 0x140fe40000001e1b */
[C-C-:B------:R-:W-:Y:S02]  /*a3c0*/  SHF.R.W.U32 R32, R27.reuse, 0xd, R27.reuse ;  /* 0x0000000d1b207819 */ /* 0x140fe40000001e1b */
[----:B------:R-:W-:Y:S02]  /*a3d0*/  SHF.R.W.U32 R37, R27, 0x16, R27 ;  /* 0x000000161b257819 */ /* 0x000fe40000001e1b */
[----:B------:R-:W-:Y:S02]  /*a3e0*/  LOP3.LUT R36, R23, R24, R36, 0x96, !PT ;  /* 0x0000001817247212 */ /* 0x000fe400078e9624 */
[----:B------:R-:W-:-:S02]  /*a3f0*/  IADD3 R24, PT, PT, R41, 0x748f82ee, R18 ;  /* 0x748f82ee29187810 */ /* 0x000fc40007ffe012 */
[----:B------:R-:W-:Y:S02]  /*a400*/  LOP3.LUT R38, R37, R29, R32, 0x96, !PT ;  /* 0x0000001d25267212 */ /* 0x000fe400078e9620 */
[C---:B------:R-:W-:Y:S01]  /*a410*/  SHF.R.W.U32 R29, R10.reuse, 0x11, R10 ;  /* 0x000000110a1d7819 */ /* 0x040fe20000001e0a */
[C---:B------:R-:W-:Y:S01]  /*a420*/  IMAD.IADD R23, R27.reuse, 0x1, R24 ;  /* 0x000000011b177824 */ /* 0x040fe200078e0218 */
[--C-:B------:R-:W-:Y:S02]  /*a430*/  SHF.R.W.U32 R32, R10, 0x13, R10.reuse ;  /* 0x000000130a207819 */ /* 0x100fe40000001e0a */
[----:B------:R-:W-:Y:S02]  /*a440*/  SHF.R.U32.HI R37, RZ, 0xa, R10 ;  /* 0x0000000aff257819 */ /* 0x000fe4000001160a */
[----:B------:R-:W-:Y:S02]  /*a450*/  LOP3.LUT R39, R27, R34, R39, 0xe8, !PT ;  /* 0x000000221b277212 */ /* 0x000fe400078ee827 */
[----:B------:R-:W-:-:S02]  /*a460*/  LOP3.LUT R29, R32, R37, R29, 0x96, !PT ;  /* 0x00000025201d7212 */ /* 0x000fc400078e961d */
[----:B------:R-:W-:Y:S02]  /*a470*/  IADD3 R32, PT, PT, R35, R39, R38 ;  /* 0x0000002723207210 */ /* 0x000fe40007ffe026 */
[C-C-:B------:R-:W-:Y:S02]  /*a480*/  SHF.R.W.U32 R35, R23.reuse, 0x6, R23.reuse ;  /* 0x0000000617237819 */ /* 0x140fe40000001e17 */
[C-C-:B------:R-:W-:Y:S02]  /*a490*/  SHF.R.W.U32 R40, R23.reuse, 0xb, R23.reuse ;  /* 0x0000000b17287819 */ /* 0x140fe40000001e17 */
[----:B------:R-:W-:Y:S02]  /*a4a0*/  SHF.R.W.U32 R37, R23, 0x19, R23 ;  /* 0x0000001917257819 */ /* 0x000fe40000001e17 */
[----:B------:R-:W-:Y:S02]  /*a4b0*/  IADD3 R16, PT, PT, R16, R15, R31 ;  /* 0x0000000f10107210 */ /* 0x000fe40007ffe01f */
[----:B------:R-:W-:-:S02]  /*a4c0*/  LOP3.LUT R35, R37, R35, R40, 0x96, !PT ;  /* 0x0000002325237212 */ /* 0x000fc400078e9628 */
[----:B------:R-:W-:Y:S01]  /*a4d0*/  LOP3.LUT R37, R23, R22, R33, 0xca, !PT ;  /* 0x0000001617257212 */ /* 0x000fe200078eca21 */
[----:B------:R-:W-:Y:S01]  /*a4e0*/  IMAD.IADD R29, R29, 0x1, R16 ;  /* 0x000000011d1d7824 */ /* 0x000fe200078e0210 */
[C-C-:B------:R-:W-:Y:S02]  /*a4f0*/  SHF.R.W.U32 R15, R32.reuse, 0x2, R32.reuse ;  /* 0x00000002200f7819 */ /* 0x140fe40000001e20 */
[C-C-:B------:R-:W-:Y:S02]  /*a500*/  SHF.R.W.U32 R38, R32.reuse, 0xd, R32.reuse ;  /* 0x0000000d20267819 */ /* 0x140fe40000001e20 */
[----:B------:R-:W-:Y:S02]  /*a510*/  SHF.R.W.U32 R31, R32, 0x16, R32 ;  /* 0x00000016201f7819 */ /* 0x000fe40000001e20 */
[----:B------:R-:W-:Y:S02]  /*a520*/  IADD3 R30, PT, PT, R37, R35, R30 ;  /* 0x00000023251e7210 */ /* 0x000fe40007ffe01e */
[----:B------:R-:W-:-:S02]  /*a530*/  IADD3 R35, PT, PT, R7, R28, R36 ;  /* 0x0000001c07237210 */ /* 0x000fc40007ffe024 */
[----:B------:R-:W-:Y:S02]  /*a540*/  LOP3.LUT R15, R31, R15, R38, 0x96, !PT ;  /* 0x0000000f1f0f7212 */ /* 0x000fe400078e9626 */
[----:B------:R-:W-:Y:S02]  /*a550*/  LOP3.LUT R34, R32, R27, R34, 0xe8, !PT ;  /* 0x0000001b20227212 */ /* 0x000fe400078ee822 */
[----:B------:R-:W-:Y:S02]  /*a560*/  IADD3 R7, PT, PT, R30, 0x78a5636f, R29 ;  /* 0x78a5636f1e077810 */ /* 0x000fe40007ffe01d */
[----:B------:R-:W-:Y:S02]  /*a570*/  IADD3 R15, PT, PT, R20, R34, R15 ;  /* 0x00000022140f7210 */ /* 0x000fe40007ffe00f */
[--C-:B------:R-:W-:Y:S01]  /*a580*/  SHF.R.W.U32 R20, R18, 0x11, R18.reuse ;  /* 0x0000001112147819 */ /* 0x100fe20000001e12 */
[----:B------:R-:W-:Y:S01]  /*a590*/  IMAD.IADD R16, R32, 0x1, R7 ;  /* 0x0000000120107824 */ /* 0x000fe200078e0207 */
[----:B------:R-:W-:-:S02]  /*a5a0*/  SHF.R.W.U32 R31, R18, 0x13, R18 ;  /* 0x00000013121f7819 */ /* 0x000fc40000001e12 */
[----:B------:R-:W-:Y:S02]  /*a5b0*/  SHF.R.U32.HI R28, RZ, 0xa, R18 ;  /* 0x0000000aff1c7819 */ /* 0x000fe40000011612 */
[C-C-:B------:R-:W-:Y:S02]  /*a5c0*/  SHF.R.W.U32 R30, R15.reuse, 0x2, R15.reuse ;  /* 0x000000020f1e7819 */ /* 0x140fe40000001e0f */
[C-C-:B------:R-:W-:Y:S02]  /*a5d0*/  SHF.R.W.U32 R37, R15.reuse, 0xd, R15.reuse ;  /* 0x0000000d0f257819 */ /* 0x140fe40000001e0f */
[----:B------:R-:W-:Y:S02]  /*a5e0*/  SHF.R.W.U32 R34, R15, 0x16, R15 ;  /* 0x000000160f227819 */ /* 0x000fe40000001e0f */
[C-C-:B------:R-:W-:Y:S02]  /*a5f0*/  SHF.R.W.U32 R36, R16.reuse, 0x6, R16.reuse ;  /* 0x0000000610247819 */ /* 0x140fe40000001e10 */
[----:B------:R-:W-:-:S02]  /*a600*/  SHF.R.W.U32 R39, R16, 0xb, R16 ;  /* 0x0000000b10277819 */ /* 0x000fc40000001e10 */
[----:B------:R-:W-:Y:S02]  /*a610*/  SHF.R.W.U32 R38, R16, 0x19, R16 ;  /* 0x0000001910267819 */ /* 0x000fe40000001e10 */
[----:B------:R-:W-:Y:S02]  /*a620*/  LOP3.LUT R20, R31, R28, R20, 0x96, !PT ;  /* 0x0000001c1f147212 */ /* 0x000fe400078e9614 */
[----:B------:R-:W-:Y:S02]  /*a630*/  LOP3.LUT R30, R34, R30, R37, 0x96, !PT ;  /* 0x0000001e221e7212 */ /* 0x000fe400078e9625 */
[----:B------:R-:W-:Y:S01]  /*a640*/  LOP3.LUT R28, R15, R32, R27, 0xe8, !PT ;  /* 0x000000200f1c7212 */ /* 0x000fe200078ee81b */
[----:B------:R-:W-:Y:S01]  /*a650*/  IMAD.IADD R27, R20, 0x1, R35 ;  /* 0x00000001141b7824 */ /* 0x000fe200078e0223 */
[----:B------:R-:W-:Y:S02]  /*a660*/  LOP3.LUT R36, R38, R36, R39, 0x96, !PT ;  /* 0x0000002426247212 */ /* 0x000fe400078e9627 */
[----:B------:R-:W-:-:S02]  /*a670*/  LOP3.LUT R31, R16, R23, R22, 0xca, !PT ;  /* 0x00000017101f7212 */ /* 0x000fc400078eca16 */
[----:B------:R-:W-:Y:S02]  /*a680*/  IADD3 R20, PT, PT, R17, R28, R30 ;  /* 0x0000001c11147210 */ /* 0x000fe40007ffe01e */
[C-C-:B------:R-:W-:Y:S02]  /*a690*/  SHF.R.W.U32 R17, R13.reuse, 0x7, R13.reuse ;  /* 0x000000070d117819 */ /* 0x140fe40000001e0d */
[--C-:B------:R-:W-:Y:S02]  /*a6a0*/  SHF.R.W.U32 R28, R13, 0x12, R13.reuse ;  /* 0x000000120d1c7819 */ /* 0x100fe40000001e0d */
[----:B------:R-:W-:Y:S02]  /*a6b0*/  SHF.R.U32.HI R30, RZ, 0x3, R13 ;  /* 0x00000003ff1e7819 */ /* 0x000fe4000001160d */
[----:B------:R-:W-:Y:S02]  /*a6c0*/  IADD3 R40, PT, PT, R31, R36, R33 ;  /* 0x000000241f287210 */ /* 0x000fe40007ffe021 */
[----:B------:R-:W-:-:S02]  /*a6d0*/  LOP3.LUT R31, R28, R30, R17, 0x96, !PT ;  /* 0x0000001e1c1f7212 */ /* 0x000fc400078e9611 */
[----:B------:R-:W-:Y:S02]  /*a6e0*/  IADD3 R28, PT, PT, R40, -0x7b3787ec, R27 ;  /* 0x84c87814281c7810 */ /* 0x000fe40007ffe01b */
[C-C-:B------:R-:W-:Y:S02]  /*a6f0*/  SHF.R.W.U32 R33, R12.reuse, 0x7, R12.reuse ;  /* 0x000000070c217819 */ /* 0x140fe40000001e0c */
[----:B------:R-:W-:Y:S01]  /*a700*/  SHF.R.W.U32 R34, R12, 0x12, R12 ;  /* 0x000000120c227819 */ /* 0x000fe20000001e0c */
[----:B------:R-:W-:Y:S01]  /*a710*/  IMAD.IADD R17, R15, 0x1, R28 ;  /* 0x000000010f117824 */ /* 0x000fe200078e021c */
[----:B------:R-:W-:Y:S02]  /*a720*/  SHF.R.U32.HI R35, RZ, 0x3, R12 ;  /* 0x00000003ff237819 */ /* 0x000fe4000001160c */
[C-C-:B------:R-:W-:Y:S02]  /*a730*/  SHF.R.W.U32 R36, R20.reuse, 0x2, R20.reuse ;  /* 0x0000000214247819 */ /* 0x140fe40000001e14 */
[----:B------:R-:W-:-:S02]  /*a740*/  SHF.R.W.U32 R37, R20, 0xd, R20 ;  /* 0x0000000d14257819 */ /* 0x000fc40000001e14 */
[----:B------:R-:W-:Y:S02]  /*a750*/  SHF.R.W.U32 R38, R20, 0x16, R20 ;  /* 0x0000001614267819 */ /* 0x000fe40000001e14 */
[----:B------:R-:W-:Y:S02]  /*a760*/  LOP3.LUT R30, R34, R35, R33, 0x96, !PT ;  /* 0x00000023221e7212 */ /* 0x000fe400078e9621 */
[C-C-:B------:R-:W-:Y:S02]  /*a770*/  SHF.R.W.U32 R33, R29.reuse, 0x11, R29.reuse ;  /* 0x000000111d217819 */ /* 0x140fe40000001e1d */
[--C-:B------:R-:W-:Y:S02]  /*a780*/  SHF.R.W.U32 R34, R29, 0x13, R29.reuse ;  /* 0x000000131d227819 */ /* 0x100fe40000001e1d */
[----:B------:R-:W-:Y:S02]  /*a790*/  SHF.R.U32.HI R29, RZ, 0xa, R29 ;  /* 0x0000000aff1d7819 */ /* 0x000fe4000001161d */
[----:B------:R-:W-:-:S02]  /*a7a0*/  LOP3.LUT R37, R38, R36, R37, 0x96, !PT ;  /* 0x0000002426257212 */ /* 0x000fc400078e9625 */
[----:B------:R-:W-:Y:S02]  /*a7b0*/  LOP3.LUT R32, R20, R15, R32, 0xe8, !PT ;  /* 0x0000000f14207212 */ /* 0x000fe400078ee820 */
[C-C-:B------:R-:W-:Y:S02]  /*a7c0*/  SHF.R.W.U32 R35, R17.reuse, 0x6, R17.reuse ;  /* 0x0000000611237819 */ /* 0x140fe40000001e11 */
[C-C-:B------:R-:W-:Y:S02]  /*a7d0*/  SHF.R.W.U32 R36, R17.reuse, 0xb, R17.reuse ;  /* 0x0000000b11247819 */ /* 0x140fe40000001e11 */
[----:B------:R-:W-:Y:S02]  /*a7e0*/  SHF.R.W.U32 R38, R17, 0x19, R17 ;  /* 0x0000001911267819 */ /* 0x000fe40000001e11 */
[----:B------:R-:W-:Y:S02]  /*a7f0*/  IADD3 R14, PT, PT, R9, R14, R31 ;  /* 0x0000000e090e7210 */ /* 0x000fe40007ffe01f */
[----:B------:R-:W-:-:S02]  /*a800*/  LOP3.LUT R9, R34, R29, R33, 0x96, !PT ;  /* 0x0000001d22097212 */ /* 0x000fc400078e9621 */
[----:B------:R-:W-:Y:S02]  /*a810*/  IADD3 R29, PT, PT, R24, R32, R37 ;  /* 0x00000020181d7210 */ /* 0x000fe40007ffe025 */
[----:B------:R-:W-:Y:S01]  /*a820*/  LOP3.LUT R37, R38, R35, R36, 0x96, !PT ;  /* 0x0000002326257212 */ /* 0x000fe200078e9624 */
[----:B------:R-:W-:Y:S01]  /*a830*/  IMAD.IADD R9, R9, 0x1, R14 ;  /* 0x0000000109097824 */ /* 0x000fe200078e020e */
[----:B------:R-:W-:Y:S02]  /*a840*/  LOP3.LUT R36, R17, R16, R23, 0xca, !PT ;  /* 0x0000001011247212 */ /* 0x000fe400078eca17 */
        /* <DEDUP_REMOVED lines=8> */
[----:B------:R-:W-:-:S02]  /*a8d0*/  IADD3 R31, PT, PT, R36, -0x7338fdf8, R9 ;  /* 0x8cc70208241f7810 */ /* 0x000fc40007ffe009 */
[----:B------:R-:W-:Y:S02]  /*a8e0*/  LOP3.LUT R34, R35, R33, R34, 0x96, !PT ;  /* 0x0000002123227212 */ /* 0x000fe400078e9622 */
[C---:B------:R-:W-:Y:S01]  /*a8f0*/  SHF.R.W.U32 R14, R27.reuse, 0x11, R27 ;  /* 0x000000111b0e7819 */ /* 0x040fe20000001e1b */
[----:B------:R-:W-:Y:S01]  /*a900*/  IMAD.IADD R22, R20, 0x1, R31 ;  /* 0x0000000114167824 */ /* 0x000fe200078e021f */
[--C-:B------:R-:W-:Y:S02]  /*a910*/  SHF.R.W.U32 R33, R27, 0x13, R27.reuse ;  /* 0x000000131b217819 */ /* 0x100fe40000001e1b */
[----:B------:R-:W-:Y:S02]  /*a920*/  SHF.R.U32.HI R27, RZ, 0xa, R27 ;  /* 0x0000000aff1b7819 */ /* 0x000fe4000001161b */
[----:B------:R-:W-:Y:S02]  /*a930*/  IADD3 R30, PT, PT, R2, R13, R30 ;  /* 0x0000000d021e7210 */ /* 0x000fe40007ffe01e */
[----:B------:R-:W-:-:S02]  /*a940*/  LOP3.LUT R13, R33, R27, R14, 0x96, !PT ;  /* 0x0000001b210d7212 */ /* 0x000fc400078e960e */
[----:B------:R-:W-:Y:S02]  /*a950*/  LOP3.LUT R15, R29, R20, R15, 0xe8, !PT ;  /* 0x000000141d0f7212 */ /* 0x000fe400078ee80f */
[C---:B------:R-:W-:Y:S01]  /*a960*/  SHF.R.W.U32 R27, R22.reuse, 0x6, R22 ;  /* 0x00000006161b7819 */ /* 0x040fe20000001e16 */
[----:B------:R-:W-:Y:S01]  /*a970*/  IMAD.IADD R13, R13, 0x1, R30 ;  /* 0x000000010d0d7824 */ /* 0x000fe200078e021e */
[C-C-:B------:R-:W-:Y:S02]  /*a980*/  SHF.R.W.U32 R32, R22.reuse, 0xb, R22.reuse ;  /* 0x0000000b16207819 */ /* 0x140fe40000001e16 */
[----:B------:R-:W-:Y:S02]  /*a990*/  SHF.R.W.U32 R33, R22, 0x19, R22 ;  /* 0x0000001916217819 */ /* 0x000fe40000001e16 */
[----:B------:R-:W-:Y:S02]  /*a9a0*/  IADD3 R14, PT, PT, R7, R15, R34 ;  /* 0x0000000f070e7210 */ /* 0x000fe40007ffe022 */
[----:B------:R-:W-:-:S02]  /*a9b0*/  LOP3.LUT R32, R33, R27, R32, 0x96, !PT ;  /* 0x0000001b21207212 */ /* 0x000fc400078e9620 */
[----:B------:R-:W-:Y:S02]  /*a9c0*/  LOP3.LUT R27, R22, R17, R16, 0xca, !PT ;  /* 0x00000011161b7212 */ /* 0x000fe400078eca10 */
[C-C-:B------:R-:W-:Y:S02]  /*a9d0*/  SHF.R.W.U32 R2, R14.reuse, 0x2, R14.reuse ;  /* 0x000000020e027819 */ /* 0x140fe40000001e0e */
[C-C-:B------:R-:W-:Y:S02]  /*a9e0*/  SHF.R.W.U32 R7, R14.reuse, 0xd, R14.reuse ;  /* 0x0000000d0e077819 */ /* 0x140fe40000001e0e */
[----:B------:R-:W-:Y:S02]  /*a9f0*/  SHF.R.W.U32 R15, R14, 0x16, R14 ;  /* 0x000000160e0f7819 */ /* 0x000fe40000001e0e */
[----:B------:R-:W-:Y:S02]  /*aa00*/  IADD3 R32, PT, PT, R27, R32, R23 ;  /* 0x000000201b207210 */ /* 0x000fe40007ffe017 */
[----:B------:R-:W-:-:S02]  /*aa10*/  LOP3.LUT R7, R15, R2, R7, 0x96, !PT ;  /* 0x000000020f077212 */ /* 0x000fc400078e9607 */
[----:B------:R-:W-:Y:S02]  /*aa20*/  LOP3.LUT R20, R14, R29, R20, 0xe8, !PT ;  /* 0x0000001d0e147212 */ /* 0x000fe400078ee814 */
[----:B------:R-:W-:Y:S02]  /*aa30*/  IADD3 R21, PT, PT, R21, R12, R24 ;  /* 0x0000000c15157210 */ /* 0x000fe40007ffe018 */
[----:B------:R-:W-:Y:S02]  /*aa40*/  IADD3 R12, PT, PT, R32, -0x6f410006, R13 ;  /* 0x90befffa200c7810 */ /* 0x000fe40007ffe00d */
[----:B------:R-:W-:Y:S02]  /*aa50*/  IADD3 R7, PT, PT, R28, R20, R7 ;  /* 0x000000141c077210 */ /* 0x000fe40007ffe007 */
[C-C-:B------:R-:W-:Y:S02]  /*aa60*/  SHF.R.W.U32 R2, R9.reuse, 0x11, R9.reuse ;  /* 0x0000001109027819 */ /* 0x140fe40000001e09 */
[----:B------:R-:W-:-:S02]  /*aa70*/  SHF.R.W.U32 R15, R9, 0x13, R9 ;  /* 0x00000013090f7819 */ /* 0x000fc40000001e09 */
[----:B------:R-:W-:Y:S01]  /*aa80*/  SHF.R.U32.HI R20, RZ, 0xa, R9 ;  /* 0x0000000aff147819 */ /* 0x000fe20000011609 */
[----:B------:R-:W-:Y:S01]  /*aa90*/  IMAD.IADD R9, R29, 0x1, R12 ;  /* 0x000000011d097824 */ /* 0x000fe200078e020c */
        /* <DEDUP_REMOVED lines=13> */
[----:B------:R-:W-:Y:S02]  /*ab70*/  IADD3 R15, PT, PT, R15, R33, R16 ;  /* 0x000000210f0f7210 */ /* 0x000fe40007ffe010 */
[C-C-:B------:R-:W-:Y:S02]  /*ab80*/  SHF.R.W.U32 R16, R2.reuse, 0x2, R2.reuse ;  /* 0x0000000202107819 */ /* 0x140fe40000001e02 */
[C-C-:B------:R-:W-:Y:S02]  /*ab90*/  SHF.R.W.U32 R21, R2.reuse, 0xd, R2.reuse ;  /* 0x0000000d02157819 */ /* 0x140fe40000001e02 */
[----:B------:R-:W-:Y:S02]  /*aba0*/  SHF.R.W.U32 R23, R2, 0x16, R2 ;  /* 0x0000001602177819 */ /* 0x000fe40000001e02 */
[----:B------:R-:W-:-:S02]  /*abb0*/  IADD3 R29, PT, PT, R15, -0x5baf9315, R20 ;  /* 0xa4506ceb0f1d7810 */ /* 0x000fc40007ffe014 */
[----:B------:R-:W-:Y:S02]  /*abc0*/  LOP3.LUT R23, R23, R16, R21, 0x96, !PT ;  /* 0x0000001017177212 */ /* 0x000fe400078e9615 */
[C---:B------:R-:W-:Y:S01]  /*abd0*/  SHF.R.W.U32 R15, R19.reuse, 0x7, R19 ;  /* 0x00000007130f7819 */ /* 0x040fe20000001e13 */
[----:B------:R-:W-:Y:S01]  /*abe0*/  IMAD.IADD R16, R14, 0x1, R29 ;  /* 0x000000010e107824 */ /* 0x000fe200078e021d */
[--C-:B------:R-:W-:Y:S02]  /*abf0*/  SHF.R.W.U32 R24, R19, 0x12, R19.reuse ;  /* 0x0000001213187819 */ /* 0x100fe40000001e13 */
[----:B------:R-:W-:Y:S02]  /*ac00*/  SHF.R.U32.HI R21, RZ, 0x3, R19 ;  /* 0x00000003ff157819 */ /* 0x000fe40000011613 */
[----:B------:R-:W-:Y:S02]  /*ac10*/  LOP3.LUT R14, R2, R7, R14, 0xe8, !PT ;  /* 0x00000007020e7212 */ /* 0x000fe400078ee80e */
[----:B------:R-:W-:-:S02]  /*ac20*/  SHF.R.W.U32 R27, R16, 0x6, R16 ;  /* 0x00000006101b7819 */ /* 0x000fc40000001e10 */
[C-C-:B------:R-:W-:Y:S02]  /*ac30*/  SHF.R.W.U32 R28, R16.reuse, 0xb, R16.reuse ;  /* 0x0000000b101c7819 */ /* 0x140fe40000001e10 */
[----:B------:R-:W-:Y:S02]  /*ac40*/  SHF.R.W.U32 R30, R16, 0x19, R16 ;  /* 0x00000019101e7819 */ /* 0x000fe40000001e10 */
[----:B------:R-:W-:Y:S02]  /*ac50*/  LOP3.LUT R15, R24, R21, R15, 0x96, !PT ;  /* 0x00000015180f7212 */ /* 0x000fe400078e960f */
[----:B------:R-:W-:Y:S02]  /*ac60*/  IADD3 R21, PT, PT, R12, R14, R23 ;  /* 0x0000000e0c157210 */ /* 0x000fe40007ffe017 */
[----:B------:R-:W-:Y:S02]  /*ac70*/  LOP3.LUT R28, R30, R27, R28, 0x96, !PT ;  /* 0x0000001b1e1c7212 */ /* 0x000fe400078e961c */
[----:B------:R-:W-:-:S02]  /*ac80*/  SHF.R.W.U32 R12, R13, 0x11, R13 ;  /* 0x000000110d0c7819 */ /* 0x000fc40000001e0d */
[--C-:B------:R-:W-:Y:S02]  /*ac90*/  SHF.R.W.U32 R23, R13, 0x13, R13.reuse ;  /* 0x000000130d177819 */ /* 0x100fe40000001e0d */
[----:B------:R-:W-:Y:S02]  /*aca0*/  SHF.R.U32.HI R13, RZ, 0xa, R13 ;  /* 0x0000000aff0d7819 */ /* 0x000fe4000001160d */
[----:B------:R-:W-:Y:S02]  /*acb0*/  LOP3.LUT R30, R16, R9, R22, 0xca, !PT ;  /* 0x00000009101e7212 */ /* 0x000fe400078eca16 */
[----:B------:R-:W-:Y:S02]  /*acc0*/  IADD3 R15, PT, PT, R10, R11, R15 ;  /* 0x0000000b0a0f7210 */ /* 0x000fe40007ffe00f */
[----:B------:R-:W-:Y:S01]  /*acd0*/  LOP3.LUT R12, R23, R13, R12, 0x96, !PT ;  /* 0x0000000d170c7212 */ /* 0x000fe200078e960c */
[----:B------:R-:W0:Y:S01]  /*ace0*/  LDC R10, c[0x0][0x2f8] ;  /* 0x0000be00ff0a7b82 */ /* 0x000e220000000800 */
[----:B------:R-:W-:-:S02]  /*acf0*/  IADD3 R28, PT, PT, R30, R28, R17 ;  /* 0x0000001c1e1c7210 */ /* 0x000fc40007ffe011 */
[C-C-:B------:R-:W-:Y:S02]  /*ad00*/  SHF.R.W.U32 R14, R21.reuse, 0x2, R21.reuse ;  /* 0x00000002150e7819 */ /* 0x140fe40000001e15 */
[C-C-:B------:R-:W-:Y:S02]  /*ad10*/  SHF.R.W.U32 R27, R21.reuse, 0xd, R21.reuse ;  /* 0x0000000d151b7819 */ /* 0x140fe40000001e15 */
[C---:B------:R-:W-:Y:S02]  /*ad20*/  SHF.R.W.U32 R24, R21.reuse, 0x16, R21 ;  /* 0x0000001615187819 */ /* 0x040fe40000001e15 */
[----:B------:R-:W-:Y:S02]  /*ad30*/  IADD3 R28, PT, PT, R28, R15, R12 ;  /* 0x0000000f1c1c7210 */ /* 0x000fe40007ffe00c */
[----:B------:R-:W-:Y:S02]  /*ad40*/  LOP3.LUT R24, R24, R14, R27, 0x96, !PT ;  /* 0x0000000e18187212 */ /* 0x000fe400078e961b */
[----:B------:R-:W-:Y:S01]  /*ad50*/  LOP3.LUT R11, R21, R2, R7, 0xe8, !PT ;  /* 0x00000002150b7212 */ /* 0x000fe200078ee807 */
[----:B------:R-:W-:Y:S01]  /*ad60*/  VIADD R32, R28, 0xbef9a3f7 ;  /* 0xbef9a3f71c207836 */ /* 0x000fe20000000000 */
[----:B------:R-:W-:Y:S01]  /*ad70*/  SHF.R.W.U32 R28, R8, 0x12, R8 ;  /* 0x00000012081c7819 */ /* 0x000fe20000001e08 */
[----:B------:R-:W1:Y:S01]  /*ad80*/  LDS.128 R12, [R0] ;  /* 0x00000000000c7984 */ /* 0x000e620000000c00 */
[----:B------:R-:W-:-:S02]  /*ad90*/  IADD3 R24, PT, PT, R29, R11, R24 ;  /* 0x0000000b1d187210 */ /* 0x000fc40007ffe018 */
[--C-:B------:R-:W-:Y:S02]  /*ada0*/  SHF.R.W.U32 R11, R8, 0x7, R8.reuse ;  /* 0x00000007080b7819 */ /* 0x100fe40000001e08 */
[----:B------:R-:W-:Y:S01]  /*adb0*/  SHF.R.U32.HI R17, RZ, 0x3, R8 ;  /* 0x00000003ff117819 */ /* 0x000fe20000011608 */
[----:B------:R-:W-:Y:S01]  /*adc0*/  IMAD.IADD R8, R7, 0x1, R32 ;  /* 0x0000000107087824 */ /* 0x000fe200078e0220 */
[C-C-:B------:R-:W-:Y:S02]  /*add0*/  SHF.R.W.U32 R7, R24.reuse, 0x2, R24.reuse ;  /* 0x0000000218077819 */ /* 0x140fe40000001e18 */
        /* <DEDUP_REMOVED lines=9> */
[----:B------:R-:W-:Y:S02]  /*ae70*/  LOP3.LUT R27, R29, R27, R34, 0x96, !PT ;  /* 0x0000001b1d1b7212 */ /* 0x000fe400078e9622 */
[----:B------:R-:W-:Y:S02]  /*ae80*/  SHF.R.U32.HI R20, RZ, 0xa, R20 ;  /* 0x0000000aff147819 */ /* 0x000fe40000011614 */
[----:B------:R-:W-:Y:S02]  /*ae90*/  LOP3.LUT R17, R8, R16, R9, 0xca, !PT ;  /* 0x0000001008117212 */ /* 0x000fe400078eca09 */
[----:B------:R-:W-:Y:S02]  /*aea0*/  LOP3.LUT R30, R24, R21, R2, 0xe8, !PT ;  /* 0x00000015181e7212 */ /* 0x000fe400078ee802 */
[----:B------:R-:W-:Y:S02]  /*aeb0*/  IADD3 R18, PT, PT, R18, R19, R11 ;  /* 0x0000001312127210 */ /* 0x000fe40007ffe00b */
[----:B------:R-:W-:-:S02]  /*aec0*/  LOP3.LUT R7, R28, R20, R7, 0x96, !PT ;  /* 0x000000141c077212 */ /* 0x000fc400078e9607 */
[----:B------:R-:W-:Y:S02]  /*aed0*/  IADD3 R27, PT, PT, R17, R27, R22 ;  /* 0x0000001b111b7210 */ /* 0x000fe40007ffe016 */
[----:B------:R-:W-:Y:S02]  /*aee0*/  IADD3 R23, PT, PT, R32, R30, R23 ;  /* 0x0000001e20177210 */ /* 0x000fe40007ffe017 */
[----:B------:R-:W-:Y:S02]  /*aef0*/  IADD3 R7, PT, PT, R27, R18, R7 ;  /* 0x000000121b077210 */ /* 0x000fe40007ffe007 */
[C-C-:B------:R-:W-:Y:S02]  /*af00*/  SHF.R.W.U32 R11, R23.reuse, 0x2, R23.reuse ;  /* 0x00000002170b7819 */ /* 0x140fe40000001e17 */
[--C-:B------:R-:W-:Y:S01]  /*af10*/  SHF.R.W.U32 R20, R23, 0xd, R23.reuse ;  /* 0x0000000d17147819 */ /* 0x100fe20000001e17 */
[----:B------:R-:W-:Y:S01]  /*af20*/  VIADD R27, R7, 0xc67178f2 ;  /* 0xc67178f2071b7836 */ /* 0x000fe20000000000 */
[----:B------:R-:W-:-:S02]  /*af30*/  SHF.R.W.U32 R17, R23, 0x16, R23 ;  /* 0x0000001617117819 */ /* 0x000fc40000001e17 */
[----:B------:R-:W-:Y:S02]  /*af40*/  PRMT R19, R6, 0x7604, R3 ;  /* 0x0000760406137816 */ /* 0x000fe40000000003 */
[----:B------:R-:W-:Y:S01]  /*af50*/  LOP3.LUT R11, R17, R11, R20, 0x96, !PT ;  /* 0x0000000b110b7212 */ /* 0x000fe200078e9614 */
[----:B------:R-:W-:Y:S01]  /*af60*/  IMAD.MOV.U32 R17, RZ, RZ, R4 ;  /* 0x000000ffff117224 */ /* 0x000fe200078e0004 */
[----:B------:R-:W-:Y:S02]  /*af70*/  LOP3.LUT R6, R23, R24, R21, 0xe8, !PT ;  /* 0x0000001817067212 */ /* 0x000fe400078ee815 */
[----:B0-----:R-:W-:Y:S02]  /*af80*/  IADD3 R18, PT, PT, -R10, UR39, RZ ;  /* 0x000000270a127c10 */ /* 0x001fe4000fffe1ff */
[----:B------:R-:W-:-:S03]  /*af90*/  IADD3 R6, PT, PT, R27, R6, R11 ;  /* 0x000000061b067210 */ /* 0x000fc60007ffe00b */
[----:B------:R0:W-:Y:S02]  /*afa0*/  STL.U16 [R18+0x4], R19 ;  /* 0x0000041312007387 */ /* 0x0001e40000100400 */
[----:B------:R-:W-:Y:S02]  /*afb0*/  VIADD R6, R6, 0x6a09e667 ;  /* 0x6a09e66706067836 */ /* 0x000fe40000000000 */
[----:B------:R0:W-:Y:S03]  /*afc0*/  STL [R18], R5 ;  /* 0x0000000512007387 */ /* 0x0001e60000100800 */
[----:B------:R-:W-:-:S04]  /*afd0*/  PRMT R3, R6, 0x123, RZ ;  /* 0x0000012306037816 */ /* 0x000fc800000000ff */
[----:B-1----:R-:W-:-:S13]  /*afe0*/  ISETP.NE.AND P0, PT, R3, R12, PT ;  /* 0x0000000c0300720c */ /* 0x002fda0003f05270 */
[----:B0-----:R-:W-:Y:S05]  /*aff0*/  @P0 BRA `(.L_x_47) ;  /* 0x0000000000900947 */ /* 0x001fea0003800000 */
[----:B------:R0:W1:Y:S01]  /*b000*/  LDS.128 R4, [R0+0x10] ;  /* 0x0000100000047984 */ /* 0x0000620000000c00 */
[----:B------:R-:W-:Y:S01]  /*b010*/  VIADD R24, R24, 0x3c6ef372 ;  /* 0x3c6ef37218187836 */ /* 0x000fe20000000000 */
[----:B------:R-:W-:Y:S01]  /*b020*/  IADD3 R2, PT, PT, R27, 0x510e527f, R2 ;  /* 0x510e527f1b027810 */ /* 0x000fe20007ffe002 */
[----:B------:R-:W-:Y:S02]  /*b030*/  VIADD R11, R23, 0xbb67ae85 ;  /* 0xbb67ae85170b7836 */ /* 0x000fe40000000000 */
[----:B------:R-:W-:Y:S01]  /*b040*/  VIADD R21, R21, 0xa54ff53a ;  /* 0xa54ff53a15157836 */ /* 0x000fe20000000000 */
[----:B------:R-:W-:Y:S01]  /*b050*/  PRMT R3, R24, 0x123, RZ ;  /* 0x0000012318037816 */ /* 0x000fe200000000ff */
[----:B------:R-:W-:Y:S02]  /*b060*/  VIADD R8, R8, 0x9b05688c ;  /* 0x9b05688c08087836 */ /* 0x000fe40000000000 */
[----:B------:R-:W-:Y:S01]  /*b070*/  VIADD R16, R16, 0x1f83d9ab ;  /* 0x1f83d9ab10107836 */ /* 0x000fe20000000000 */
[----:B------:R-:W-:Y:S01]  /*b080*/  ISETP.NE.AND P0, PT, R3, R14, PT ;  /* 0x0000000e0300720c */ /* 0x000fe20003f05270 */
[----:B------:R-:W-:Y:S01]  /*b090*/  VIADD R9, R9, 0x5be0cd19 ;  /* 0x5be0cd1909097836 */ /* 0x000fe20000000000 */
[----:B------:R-:W-:-:S02]  /*b0a0*/  PRMT R14, R11, 0x123, RZ ;  /* 0x000001230b0e7816 */ /* 0x000fc400000000ff */
[----:B------:R-:W-:Y:S02]  /*b0b0*/  PRMT R12, R21, 0x123, RZ ;  /* 0x00000123150c7816 */ /* 0x000fe400000000ff */
[----:B------:R-:W-:Y:S02]  /*b0c0*/  ISETP.NE.OR P0, PT, R14, R13, P0 ;  /* 0x0000000d0e00720c */ /* 0x000fe40000705670 */
[----:B------:R-:W-:Y:S02]  /*b0d0*/  PRMT R3, R2, 0x123, RZ ;  /* 0x0000012302037816 */ /* 0x000fe400000000ff */
[----:B------:R-:W-:Y:S02]  /*b0e0*/  ISETP.NE.OR P0, PT, R12, R15, P0 ;  /* 0x0000000f0c00720c */ /* 0x000fe40000705670 */
[----:B------:R-:W-:Y:S02]  /*b0f0*/  PRMT R8, R8, 0x123, RZ ;  /* 0x0000012308087816 */ /* 0x000fe400000000ff */
[----:B0-----:R-:W-:-:S02]  /*b100*/  PRMT R0, R9, 0x123, RZ ;  /* 0x0000012309007816 */ /* 0x001fc400000000ff */
[----:B-1----:R-:W-:Y:S02]  /*b110*/  ISETP.NE.OR P0, PT, R3, R4, P0 ;  /* 0x000000040300720c */ /* 0x002fe40000705670 */
[----:B------:R-:W-:Y:S02]  /*b120*/  PRMT R3, R16, 0x123, RZ ;  /* 0x0000012310037816 */ /* 0x000fe400000000ff */
[----:B------:R-:W-:-:S04]  /*b130*/  ISETP.NE.OR P0, PT, R8, R5, P0 ;  /* 0x000000050800720c */ /* 0x000fc80000705670 */
[----:B------:R-:W-:-:S04]  /*b140*/  ISETP.NE.OR P0, PT, R3, R6, P0 ;  /* 0x000000060300720c */ /* 0x000fc80000705670 */
[----:B------:R-:W-:-:S13]  /*b150*/  ISETP.NE.OR P0, PT, R0, R7, P0 ;  /* 0x000000070000720c */ /* 0x000fda0000705670 */
[----:B------:R-:W-:Y:S05]  /*b160*/  @P0 BRA `(.L_x_47) ;  /* 0x0000000000340947 */ /* 0x000fea0003800000 */
[----:B------:R-:W-:Y:S01]  /*b170*/  MOV R8, 0x0 ;  /* 0x0000000000087802 */ /* 0x000fe20000000f00 */
[----:B------:R-:W-:Y:S01]  /*b180*/  IMAD.U32 R2, RZ, RZ, UR39 ;  /* 0x00000027ff027e24 */ /* 0x000fe2000f8e00ff */
[----:B------:R-:W-:Y:S01]  /*b190*/  IADD3 R0, PT, PT, -R10, UR42, RZ ;  /* 0x0000002a0a007c10 */ /* 0x000fe2000fffe1ff */
[----:B------:R-:W-:Y:S01]  /*b1a0*/  IMAD.U32 R3, RZ, RZ, UR44 ;  /* 0x0000002cff037e24 */ /* 0x000fe2000f8e00ff */
[----:B------:R-:W0:Y:S01]  /*b1b0*/  LDCU.64 UR4, c[0x4][0x30] ;  /* 0x01000600ff0477ac */ /* 0x000e220008000a00 */
[----:B------:R-:W-:Y:S01]  /*b1c0*/  IMAD.U32 R6, RZ, RZ, UR42 ;  /* 0x0000002aff067e24 */ /* 0x000fe2000f8e00ff */
[----:B------:R-:W1:Y:S01]  /*b1d0*/  LDC.64 R8, c[0x4][R8] ;  /* 0x0100000008087b82 */ /* 0x000e620000000a00 */
[----:B------:R-:W-:Y:S01]  /*b1e0*/  IMAD.U32 R7, RZ, RZ, UR45 ;  /* 0x0000002dff077e24 */ /* 0x000fe2000f8e00ff */
[----:B------:R2:W-:Y:S01]  /*b1f0*/  STL.64 [R0], R2 ;  /* 0x0000000200007387 */ /* 0x0005e20000100a00 */
[----:B0-----:R-:W-:Y:S02]  /*b200*/  IMAD.U32 R4, RZ, RZ, UR4 ;  /* 0x00000004ff047e24 */ /* 0x001fe4000f8e00ff */
[----:B--2---:R-:W-:-:S07]  /*b210*/  IMAD.U32 R5, RZ, RZ, UR5 ;  /* 0x00000005ff057e24 */ /* 0x004fce000f8e00ff */
[----:B------:R-:W-:-:S07]  /*b220*/  LEPC R20, `(.L_x_47) ;  /* 0x000000001014794e */ /* 0x000fce0000000000 */
[----:B-1----:R-:W-:Y:S05]  /*b230*/  CALL.ABS.NOINC R8 ;  /* 0x0000000008007343 */ /* 0x002fea0003c00000 */
.L_x_47:
[----:B------:R-:W-:Y:S05]  /*b240*/  BSYNC.RECONVERGENT B6 ;  /* 0x0000000000067941 */ /* 0x000fea0003800200 */
.L_x_46:
[----:B------:R-:W-:-:S13]  /*b250*/  ISETP.NE.AND P6, PT, R25, RZ, PT ;  /* 0x000000ff1900720c */ /* 0x000fda0003fc5270 */
[----:B------:R-:W-:Y:S05]  /*b260*/  @P6 BRA `(.L_x_48) ;  /* 0xffffffa400f46947 */ /* 0x000fea000383ffff */
[----:B------:R-:W-:Y:S05]  /*b270*/  EXIT ;  /* 0x000000000000794d */ /* 0x000fea0003800000 */
.L_x_49:
[----:B------:R-:W-:-:S00]  /*b280*/  BRA `(.L_x_49) ;  /* 0xfffffffc00fc7947 */ /* 0x000fc0000383ffff */
[----:B------:R-:W-:-:S00]  /*b290*/  NOP ;  /* 0x0000000000007918 */ /* 0x000fc00000000000 */
        /* <DEDUP_REMOVED lines=14> */
.L_x_50:


//--------------------- .nv.global.init           --------------------------
	.section	.nv.global.init,"aw",@progbits
.nv.global.init:
	.type		$str$5,@object
	.size		$str$5,($str$3 - $str$5)
$str$5:
        /*0000*/ 	.byte	0x0a, 0x00
	.type		$str$3,@object
	.size		$str$3,($str$4 - $str$3)
$str$3:
        /*0002*/ 	.byte	0x25, 0x30, 0x32, 0x78, 0x00
	.type		$str$4,@object
	.size		$str$4,($str$1 - $str$4)
$str$4:
        /*0007*/ 	.byte	0x0a, 0x43, 0x6f, 0x6d, 0x70, 0x75, 0x74, 0x65, 0x64, 0x20, 0x68, 0x61, 0x73, 0x68, 0x3a, 0x20
        /*0017*/ 	.byte	0x00
	.type		$str$1,@object
	.size		$str$1,($str$2 - $str$1)
$str$1:
        /*0018*/ 	.byte	0x0a, 0x54, 0x65, 0x73, 0x74, 0x20, 0x76, 0x65, 0x72, 0x69, 0x66, 0x69, 0x63, 0x61, 0x74, 0x69
        /*0028*/ 	.byte	0x6f, 0x6e, 0x3a, 0x0a, 0x00
	.type		$str$2,@object
	.size		$str$2,($str$6 - $str$2)
$str$2:
        /*002d*/ 	.byte	0x49, 0x6e, 0x70, 0x75, 0x74, 0x3a, 0x20, 0x25, 0x73, 0x20, 0x77, 0x69, 0x74, 0x68, 0x20, 0x73
        /*003d*/ 	.byte	0x61, 0x6c, 0x74, 0x3a, 0x20, 0x00
	.type		$str$6,@object
	.size		$str$6,(.L_10 - $str$6)
$str$6:
        /*0043*/ 	.byte	0x46, 0x6f, 0x75, 0x6e, 0x64, 0x20, 0x70, 0x61, 0x73, 0x73, 0x77, 0x6f, 0x72, 0x64, 0x3a, 0x20
        /*0053*/ 	.byte	0x25, 0x2e, 0x36, 0x73, 0x0a, 0x00
.L_10:


//--------------------- .nv.shared._Z30find_passwords_optimized_multiPKhS0_iPyiy --------------------------
	.section	.nv.shared._Z30find_passwords_optimized_multiPKhS0_iPyiy,"aw",@nobits
	.sectionflags	@""
	.align	8
.nv.shared._Z30find_passwords_optimized_multiPKhS0_iPyiy:
	.zero		1064


//--------------------- .nv.shared.reserved.0     --------------------------
	.section	.nv.shared.reserved.0,"aw",@nobits
	.weak		__nv_reservedSMEM_offset_0_alias
	.size		__nv_reservedSMEM_offset_0_alias, 0, 64
	.other		__nv_reservedSMEM_offset_0_alias,@"STO_CUDA_RESERVED_SHARED STV_DEFAULT"
__nv_reservedSMEM_offset_0_alias:
	.zero		0
	.zero		64


//--------------------- .nv.constant0._Z30find_passwords_optimized_multiPKhS0_iPyiy --------------------------
	.section	.nv.constant0._Z30find_passwords_optimized_multiPKhS0_iPyiy,"a",@progbits
	.sectionflags	@""
	.align	4
.nv.constant0._Z30find_passwords_optimized_multiPKhS0_iPyiy:
	.zero		944


//--------------------- SYMBOLS --------------------------

	.type		.nv.reservedSmem.offset0,@object
	.size		.nv.reservedSmem.offset0,0x4
	.type		.nv.reservedSmem.cap,@object
	.size		.nv.reservedSmem.cap,0x4
	.type		vprintf,@function
